//
// Generated by NVIDIA NVVM Compiler
//
// Compiler Build ID: CL-36424714
// Cuda compilation tools, release 13.0, V13.0.88
// Based on NVVM 20.0.0
//

.version 9.0
.target sm_100
.address_size 64

	// .globl	candidate1
// _ZZ10candidate1E15pad_temp_shared has been demoted
// _ZZ10candidate1E13kernel_shared has been demoted

.visible .entry candidate1(
	.param .u64 .ptr .align 1 candidate1_param_0,
	.param .u64 .ptr .align 1 candidate1_param_1,
	.param .u64 .ptr .align 1 candidate1_param_2
)
.maxntid 392
{
	.reg .pred 	%p<7>;
	.reg .b16 	%rs<12>;
	.reg .b32 	%r<134>;
	.reg .b32 	%f<253>;
	.reg .b64 	%rd<33>;
	// demoted variable
	.shared .align 4 .b8 _ZZ10candidate1E15pad_temp_shared[25088];
	// demoted variable
	.shared .align 4 .b8 _ZZ10candidate1E13kernel_shared[16384];
	ld.param.u64 	%rd4, [candidate1_param_1];
	cvta.to.global.u64 	%rd1, %rd4;
	mov.u32 	%r1, %tid.x;
	cvt.u16.u32 	%rs2, %r1;
	mul.hi.u16 	%rs3, %rs2, 669;
	mul.lo.s16 	%rs4, %rs3, 196;
	cvt.u32.u16 	%r36, %rs4;
	mov.u32 	%r2, %ctaid.x;
	and.b32  	%r37, %r2, 1;
	setp.eq.b32 	%p1, %r37, 1;
	selp.b32 	%r3, 98, 0, %p1;
	mul.lo.s16 	%rs5, %rs3, 98;
	sub.s16 	%rs6, %rs2, %rs5;
	cvt.u32.u16 	%r38, %rs6;
	add.s32 	%r39, %r3, %r38;
	add.s32 	%r4, %r39, %r36;
	shl.b32 	%r40, %r2, 13;
	and.b32  	%r41, %r40, 2147467264;
	shl.b32 	%r42, %r1, 2;
	and.b32  	%r43, %r1, 63;
	add.s32 	%r44, %r42, 1568;
	and.b32  	%r45, %r44, 3840;
	or.b32  	%r46, %r1, %r40;
	add.s32 	%r47, %r46, 8;
	and.b32  	%r48, %r47, 2147467327;
	or.b32  	%r5, %r48, %r45;
	add.s32 	%r49, %r42, 3136;
	and.b32  	%r50, %r49, 7936;
	add.s32 	%r51, %r46, 16;
	and.b32  	%r52, %r51, 2147467327;
	or.b32  	%r6, %r52, %r50;
	add.s32 	%r53, %r42, 4704;
	and.b32  	%r54, %r53, 7936;
	add.s32 	%r55, %r46, 24;
	and.b32  	%r56, %r55, 2147467327;
	or.b32  	%r7, %r56, %r54;
	add.s32 	%r57, %r42, 6272;
	and.b32  	%r58, %r57, 16128;
	xor.b32  	%r59, %r43, 32;
	or.b32  	%r60, %r59, %r41;
	or.b32  	%r8, %r60, %r58;
	add.s32 	%r61, %r42, 7840;
	and.b32  	%r62, %r61, 16128;
	add.s32 	%r63, %r46, 40;
	and.b32  	%r64, %r63, 2147467327;
	or.b32  	%r9, %r64, %r62;
	add.s32 	%r65, %r42, 9408;
	and.b32  	%r66, %r65, 12032;
	add.s32 	%r67, %r46, 48;
	and.b32  	%r68, %r67, 2147467327;
	or.b32  	%r10, %r68, %r66;
	add.s32 	%r69, %r42, 10976;
	and.b32  	%r70, %r69, 16128;
	add.s32 	%r71, %r46, 56;
	and.b32  	%r72, %r71, 2147467327;
	or.b32  	%r11, %r72, %r70;
	add.s32 	%r73, %r42, 14112;
	and.b32  	%r74, %r73, 16128;
	or.b32  	%r12, %r48, %r74;
	add.s32 	%r75, %r42, 15680;
	and.b32  	%r76, %r75, 32512;
	add.s32 	%r13, %r52, %r76;
	mul.hi.u16 	%rs1, %rs2, 1338;
	mul.lo.s16 	%rs7, %rs1, 49;
	sub.s16 	%rs8, %rs2, %rs7;
	shl.b16 	%rs9, %rs8, 1;
	cvt.u32.u16 	%r14, %rs9;
	shl.b16 	%rs10, %rs1, 9;
	cvt.u32.u16 	%r15, %rs10;
	mul.wide.u16 	%r77, %rs9, 4;
	mov.u32 	%r78, _ZZ10candidate1E15pad_temp_shared;
	add.s32 	%r79, %r77, %r78;
	add.s32 	%r16, %r79, 784;
	mul.hi.u32 	%r80, %r1, 87652394;
	shl.b32 	%r81, %r80, 11;
	mov.u32 	%r82, _ZZ10candidate1E13kernel_shared;
	add.s32 	%r83, %r81, %r82;
	add.s32 	%r17, %r83, 512;
	mov.b32 	%r128, 0;
	mov.f32 	%f221, 0f00000000;
	mov.f32 	%f222, %f221;
	mov.f32 	%f223, %f221;
	mov.f32 	%f224, %f221;
	mov.f32 	%f225, %f221;
	mov.f32 	%f226, %f221;
	mov.f32 	%f227, %f221;
	mov.f32 	%f228, %f221;
	mov.f32 	%f237, %f221;
	mov.f32 	%f238, %f221;
	mov.f32 	%f239, %f221;
	mov.f32 	%f240, %f221;
	mov.f32 	%f241, %f221;
	mov.f32 	%f242, %f221;
	mov.f32 	%f243, %f221;
	mov.f32 	%f244, %f221;
$L__BB0_1:
	ld.param.u64 	%rd31, [candidate1_param_0];
	setp.gt.u32 	%p2, %r1, 175;
	bar.sync 	0;
	mad.lo.s32 	%r84, %r128, 12544, %r4;
	cvta.to.global.u64 	%rd5, %rd31;
	mul.wide.u32 	%rd6, %r84, 4;
	add.s64 	%rd7, %rd5, %rd6;
	ld.global.nc.f32 	%f66, [%rd7];
	shl.b32 	%r85, %r1, 2;
	mov.u32 	%r86, _ZZ10candidate1E15pad_temp_shared;
	add.s32 	%r87, %r86, %r85;
	st.shared.f32 	[%r87], %f66;
	ld.global.nc.f32 	%f67, [%rd7+3136];
	st.shared.f32 	[%r87+1568], %f67;
	ld.global.nc.f32 	%f68, [%rd7+6272];
	st.shared.f32 	[%r87+3136], %f68;
	ld.global.nc.f32 	%f69, [%rd7+9408];
	st.shared.f32 	[%r87+4704], %f69;
	ld.global.nc.f32 	%f70, [%rd7+12544];
	st.shared.f32 	[%r87+6272], %f70;
	ld.global.nc.f32 	%f71, [%rd7+15680];
	st.shared.f32 	[%r87+7840], %f71;
	ld.global.nc.f32 	%f72, [%rd7+18816];
	st.shared.f32 	[%r87+9408], %f72;
	ld.global.nc.f32 	%f73, [%rd7+21952];
	st.shared.f32 	[%r87+10976], %f73;
	ld.global.nc.f32 	%f74, [%rd7+25088];
	st.shared.f32 	[%r87+12544], %f74;
	ld.global.nc.f32 	%f75, [%rd7+28224];
	st.shared.f32 	[%r87+14112], %f75;
	ld.global.nc.f32 	%f76, [%rd7+31360];
	st.shared.f32 	[%r87+15680], %f76;
	ld.global.nc.f32 	%f77, [%rd7+34496];
	st.shared.f32 	[%r87+17248], %f77;
	ld.global.nc.f32 	%f78, [%rd7+37632];
	st.shared.f32 	[%r87+18816], %f78;
	ld.global.nc.f32 	%f79, [%rd7+40768];
	st.shared.f32 	[%r87+20384], %f79;
	ld.global.nc.f32 	%f80, [%rd7+43904];
	st.shared.f32 	[%r87+21952], %f80;
	ld.global.nc.f32 	%f81, [%rd7+47040];
	st.shared.f32 	[%r87+23520], %f81;
	shl.b32 	%r19, %r128, 6;
	and.b32  	%r88, %r85, 1792;
	and.b32  	%r89, %r1, 63;
	or.b32  	%r90, %r88, %r89;
	shl.b32 	%r91, %r2, 13;
	and.b32  	%r92, %r91, 2147467264;
	or.b32  	%r93, %r90, %r92;
	add.s32 	%r94, %r93, %r19;
	mul.wide.u32 	%rd8, %r94, 4;
	add.s64 	%rd9, %rd1, %rd8;
	ld.global.nc.f32 	%f82, [%rd9];
	mov.u32 	%r95, _ZZ10candidate1E13kernel_shared;
	add.s32 	%r96, %r95, %r85;
	st.shared.f32 	[%r96], %f82;
	add.s32 	%r97, %r5, %r19;
	mul.wide.u32 	%rd10, %r97, 4;
	add.s64 	%rd11, %rd1, %rd10;
	ld.global.nc.f32 	%f83, [%rd11];
	st.shared.f32 	[%r96+1568], %f83;
	add.s32 	%r98, %r6, %r19;
	mul.wide.u32 	%rd12, %r98, 4;
	add.s64 	%rd13, %rd1, %rd12;
	ld.global.nc.f32 	%f84, [%rd13];
	st.shared.f32 	[%r96+3136], %f84;
	add.s32 	%r99, %r7, %r19;
	mul.wide.u32 	%rd14, %r99, 4;
	add.s64 	%rd15, %rd1, %rd14;
	ld.global.nc.f32 	%f85, [%rd15];
	st.shared.f32 	[%r96+4704], %f85;
	add.s32 	%r100, %r8, %r19;
	mul.wide.u32 	%rd16, %r100, 4;
	add.s64 	%rd17, %rd1, %rd16;
	ld.global.nc.f32 	%f86, [%rd17];
	st.shared.f32 	[%r96+6272], %f86;
	add.s32 	%r101, %r9, %r19;
	mul.wide.u32 	%rd18, %r101, 4;
	add.s64 	%rd19, %rd1, %rd18;
	ld.global.nc.f32 	%f87, [%rd19];
	st.shared.f32 	[%r96+7840], %f87;
	add.s32 	%r102, %r10, %r19;
	mul.wide.u32 	%rd20, %r102, 4;
	add.s64 	%rd21, %rd1, %rd20;
	ld.global.nc.f32 	%f88, [%rd21];
	st.shared.f32 	[%r96+9408], %f88;
	add.s32 	%r103, %r11, %r19;
	mul.wide.u32 	%rd22, %r103, 4;
	add.s64 	%rd23, %rd1, %rd22;
	ld.global.nc.f32 	%f89, [%rd23];
	st.shared.f32 	[%r96+10976], %f89;
	ld.global.nc.f32 	%f90, [%rd9+50176];
	st.shared.f32 	[%r96+12544], %f90;
	add.s32 	%r104, %r12, %r19;
	mul.wide.u32 	%rd24, %r104, 4;
	add.s64 	%rd25, %rd1, %rd24;
	ld.global.nc.f32 	%f91, [%rd25];
	st.shared.f32 	[%r96+14112], %f91;
	@%p2 bra 	$L__BB0_3;
	add.s32 	%r105, %r13, %r19;
	mul.wide.u32 	%rd26, %r105, 4;
	add.s64 	%rd27, %rd1, %rd26;
	ld.global.nc.f32 	%f92, [%rd27];
	shl.b32 	%r106, %r1, 2;
	mov.u32 	%r107, _ZZ10candidate1E13kernel_shared;
	add.s32 	%r108, %r107, %r106;
	st.shared.f32 	[%r108+15680], %f92;
$L__BB0_3:
	bar.sync 	0;
	mov.b32 	%r129, 0;
$L__BB0_4:
	mad.lo.s32 	%r131, %r129, 6272, %r16;
	shl.b32 	%r111, %r129, 6;
	add.s32 	%r130, %r17, %r111;
	mov.b32 	%r132, 784;
$L__BB0_5:
	ld.shared.f32 	%f93, [%r131+-784];
	ld.shared.f32 	%f94, [%r130+-512];
	fma.rn.f32 	%f95, %f93, %f94, %f244;
	ld.shared.f32 	%f96, [%r131+-780];
	fma.rn.f32 	%f97, %f96, %f94, %f243;
	ld.shared.f32 	%f98, [%r130+-256];
	fma.rn.f32 	%f99, %f93, %f98, %f242;
	fma.rn.f32 	%f100, %f96, %f98, %f241;
	ld.shared.f32 	%f101, [%r130];
	fma.rn.f32 	%f102, %f93, %f101, %f240;
	fma.rn.f32 	%f103, %f96, %f101, %f239;
	ld.shared.f32 	%f104, [%r130+256];
	fma.rn.f32 	%f105, %f93, %f104, %f238;
	fma.rn.f32 	%f106, %f96, %f104, %f237;
	ld.shared.f32 	%f107, [%r131+-392];
	ld.shared.f32 	%f108, [%r130+-508];
	fma.rn.f32 	%f109, %f107, %f108, %f95;
	ld.shared.f32 	%f110, [%r131+-388];
	fma.rn.f32 	%f111, %f110, %f108, %f97;
	ld.shared.f32 	%f112, [%r130+-252];
	fma.rn.f32 	%f113, %f107, %f112, %f99;
	fma.rn.f32 	%f114, %f110, %f112, %f100;
	ld.shared.f32 	%f115, [%r130+4];
	fma.rn.f32 	%f116, %f107, %f115, %f102;
	fma.rn.f32 	%f117, %f110, %f115, %f103;
	ld.shared.f32 	%f118, [%r130+260];
	fma.rn.f32 	%f119, %f107, %f118, %f105;
	fma.rn.f32 	%f120, %f110, %f118, %f106;
	ld.shared.f32 	%f121, [%r131];
	ld.shared.f32 	%f122, [%r130+-504];
	fma.rn.f32 	%f123, %f121, %f122, %f109;
	ld.shared.f32 	%f124, [%r131+4];
	fma.rn.f32 	%f125, %f124, %f122, %f111;
	ld.shared.f32 	%f126, [%r130+-248];
	fma.rn.f32 	%f127, %f121, %f126, %f113;
	fma.rn.f32 	%f128, %f124, %f126, %f114;
	ld.shared.f32 	%f129, [%r130+8];
	fma.rn.f32 	%f130, %f121, %f129, %f116;
	fma.rn.f32 	%f131, %f124, %f129, %f117;
	ld.shared.f32 	%f132, [%r130+264];
	fma.rn.f32 	%f133, %f121, %f132, %f119;
	fma.rn.f32 	%f134, %f124, %f132, %f120;
	ld.shared.f32 	%f135, [%r131+392];
	ld.shared.f32 	%f136, [%r130+-500];
	fma.rn.f32 	%f244, %f135, %f136, %f123;
	ld.shared.f32 	%f137, [%r131+396];
	fma.rn.f32 	%f243, %f137, %f136, %f125;
	ld.shared.f32 	%f138, [%r130+-244];
	fma.rn.f32 	%f242, %f135, %f138, %f127;
	fma.rn.f32 	%f241, %f137, %f138, %f128;
	ld.shared.f32 	%f139, [%r130+12];
	fma.rn.f32 	%f240, %f135, %f139, %f130;
	fma.rn.f32 	%f239, %f137, %f139, %f131;
	ld.shared.f32 	%f140, [%r130+268];
	fma.rn.f32 	%f238, %f135, %f140, %f133;
	fma.rn.f32 	%f237, %f137, %f140, %f134;
	add.s32 	%r132, %r132, 1568;
	add.s32 	%r131, %r131, 1568;
	add.s32 	%r130, %r130, 16;
	setp.ne.s32 	%p3, %r132, 7056;
	@%p3 bra 	$L__BB0_5;
	shl.b32 	%r113, %r129, 4;
	add.s32 	%r29, %r113, %r15;
	mad.lo.s32 	%r30, %r129, 1568, %r14;
	mov.b32 	%r133, 0;
$L__BB0_7:
	mad.lo.s32 	%r114, %r133, 98, %r30;
	shl.b32 	%r115, %r114, 2;
	mov.u32 	%r116, _ZZ10candidate1E15pad_temp_shared;
	add.s32 	%r117, %r116, %r115;
	ld.shared.f32 	%f141, [%r117];
	add.s32 	%r118, %r29, %r133;
	shl.b32 	%r119, %r118, 2;
	mov.u32 	%r120, _ZZ10candidate1E13kernel_shared;
	add.s32 	%r121, %r120, %r119;
	ld.shared.f32 	%f142, [%r121+1024];
	fma.rn.f32 	%f143, %f141, %f142, %f228;
	ld.shared.f32 	%f144, [%r117+4];
	fma.rn.f32 	%f145, %f144, %f142, %f227;
	ld.shared.f32 	%f146, [%r121+1280];
	fma.rn.f32 	%f147, %f141, %f146, %f226;
	fma.rn.f32 	%f148, %f144, %f146, %f225;
	ld.shared.f32 	%f149, [%r121+1536];
	fma.rn.f32 	%f150, %f141, %f149, %f224;
	fma.rn.f32 	%f151, %f144, %f149, %f223;
	ld.shared.f32 	%f152, [%r121+1792];
	fma.rn.f32 	%f153, %f141, %f152, %f222;
	fma.rn.f32 	%f154, %f144, %f152, %f221;
	ld.shared.f32 	%f155, [%r117+392];
	ld.shared.f32 	%f156, [%r121+1028];
	fma.rn.f32 	%f157, %f155, %f156, %f143;
	ld.shared.f32 	%f158, [%r117+396];
	fma.rn.f32 	%f159, %f158, %f156, %f145;
	ld.shared.f32 	%f160, [%r121+1284];
	fma.rn.f32 	%f161, %f155, %f160, %f147;
	fma.rn.f32 	%f162, %f158, %f160, %f148;
	ld.shared.f32 	%f163, [%r121+1540];
	fma.rn.f32 	%f164, %f155, %f163, %f150;
	fma.rn.f32 	%f165, %f158, %f163, %f151;
	ld.shared.f32 	%f166, [%r121+1796];
	fma.rn.f32 	%f167, %f155, %f166, %f153;
	fma.rn.f32 	%f168, %f158, %f166, %f154;
	ld.shared.f32 	%f169, [%r117+784];
	ld.shared.f32 	%f170, [%r121+1032];
	fma.rn.f32 	%f171, %f169, %f170, %f157;
	ld.shared.f32 	%f172, [%r117+788];
	fma.rn.f32 	%f173, %f172, %f170, %f159;
	ld.shared.f32 	%f174, [%r121+1288];
	fma.rn.f32 	%f175, %f169, %f174, %f161;
	fma.rn.f32 	%f176, %f172, %f174, %f162;
	ld.shared.f32 	%f177, [%r121+1544];
	fma.rn.f32 	%f178, %f169, %f177, %f164;
	fma.rn.f32 	%f179, %f172, %f177, %f165;
	ld.shared.f32 	%f180, [%r121+1800];
	fma.rn.f32 	%f181, %f169, %f180, %f167;
	fma.rn.f32 	%f182, %f172, %f180, %f168;
	ld.shared.f32 	%f183, [%r117+1176];
	ld.shared.f32 	%f184, [%r121+1036];
	fma.rn.f32 	%f228, %f183, %f184, %f171;
	ld.shared.f32 	%f185, [%r117+1180];
	fma.rn.f32 	%f227, %f185, %f184, %f173;
	ld.shared.f32 	%f186, [%r121+1292];
	fma.rn.f32 	%f226, %f183, %f186, %f175;
	fma.rn.f32 	%f225, %f185, %f186, %f176;
	ld.shared.f32 	%f187, [%r121+1548];
	fma.rn.f32 	%f224, %f183, %f187, %f178;
	fma.rn.f32 	%f223, %f185, %f187, %f179;
	ld.shared.f32 	%f188, [%r121+1804];
	fma.rn.f32 	%f222, %f183, %f188, %f181;
	fma.rn.f32 	%f221, %f185, %f188, %f182;
	add.s32 	%r133, %r133, 4;
	setp.ne.s32 	%p4, %r133, 16;
	@%p4 bra 	$L__BB0_7;
	add.s32 	%r129, %r129, 1;
	setp.ne.s32 	%p5, %r129, 4;
	@%p5 bra 	$L__BB0_4;
	add.s32 	%r128, %r128, 1;
	setp.ne.s32 	%p6, %r128, 4;
	@%p6 bra 	$L__BB0_1;
	ld.param.u64 	%rd32, [candidate1_param_2];
	cvta.to.global.u64 	%rd28, %rd32;
	shr.u32 	%r122, %r2, 1;
	mul.lo.s32 	%r123, %r122, 12544;
	mul.lo.s16 	%rs11, %rs1, 1568;
	cvt.u32.u16 	%r124, %rs11;
	or.b32  	%r125, %r3, %r123;
	add.s32 	%r126, %r125, %r124;
	add.s32 	%r127, %r126, %r14;
	max.f32 	%f189, %f244, 0f00000000;
	mul.wide.u32 	%rd29, %r127, 4;
	add.s64 	%rd30, %rd28, %rd29;
	st.global.f32 	[%rd30], %f189;
	max.f32 	%f190, %f243, 0f00000000;
	st.global.f32 	[%rd30+4], %f190;
	max.f32 	%f191, %f242, 0f00000000;
	st.global.f32 	[%rd30+784], %f191;
	max.f32 	%f192, %f241, 0f00000000;
	st.global.f32 	[%rd30+788], %f192;
	max.f32 	%f193, %f240, 0f00000000;
	st.global.f32 	[%rd30+1568], %f193;
	max.f32 	%f194, %f239, 0f00000000;
	st.global.f32 	[%rd30+1572], %f194;
	max.f32 	%f195, %f238, 0f00000000;
	st.global.f32 	[%rd30+2352], %f195;
	max.f32 	%f196, %f237, 0f00000000;
	st.global.f32 	[%rd30+2356], %f196;
	max.f32 	%f197, %f228, 0f00000000;
	st.global.f32 	[%rd30+3136], %f197;
	max.f32 	%f198, %f227, 0f00000000;
	st.global.f32 	[%rd30+3140], %f198;
	max.f32 	%f199, %f226, 0f00000000;
	st.global.f32 	[%rd30+3920], %f199;
	max.f32 	%f200, %f225, 0f00000000;
	st.global.f32 	[%rd30+3924], %f200;
	max.f32 	%f201, %f224, 0f00000000;
	st.global.f32 	[%rd30+4704], %f201;
	max.f32 	%f202, %f223, 0f00000000;
	st.global.f32 	[%rd30+4708], %f202;
	max.f32 	%f203, %f222, 0f00000000;
	st.global.f32 	[%rd30+5488], %f203;
	max.f32 	%f204, %f221, 0f00000000;
	st.global.f32 	[%rd30+5492], %f204;
	ret;

}


// ===== COMPILED SASS (sm_100) =====

	.target	sm_100

	.elftype	@"ET_EXEC"


//--------------------- .note.nv.tkinfo           --------------------------
	.section	.note.nv.tkinfo,"",@"SHT_NOTE"
	.sectionflags	@"SHF_NOTE_NV_TKINFO"
	.tkinfo
        /*0018*/ 	.word	0x00000002
        /*0030*/ 	.string	""
        /*0030*/ 	.string	"ptxas"
        /*0030*/ 	.string	"Cuda compilation tools, release 13.0, V13.0.88"
        /*0030*/ 	.string	"Build cuda_13.0.r13.0/compiler.36424714_0"
        /*0030*/ 	.string	"-arch sm_100 -m 64 "



//--------------------- .note.nv.cuinfo           --------------------------
	.section	.note.nv.cuinfo,"",@"SHT_NOTE"
	.sectionflags	@"SHF_NOTE_NV_CUINFO"
        /*0018*/ 	.short	0x0002
        /*001a*/ 	.short	0x0064
        /*001c*/ 	.short	0x0082
	.zero		2


//--------------------- .nv.info                  --------------------------
	.section	.nv.info,"",@"SHT_CUDA_INFO"
	.align	4


	//----- nvinfo : EIATTR_REGCOUNT
	.align		4
        /*0000*/ 	.byte	0x04, 0x2f
        /*0002*/ 	.short	(.L_1 - .L_0)
	.align		4
.L_0:
        /*0004*/ 	.word	index@(candidate1)
        /*0008*/ 	.word	0x0000003b


	//----- nvinfo : EIATTR_FRAME_SIZE
	.align		4
.L_1:
        /*000c*/ 	.byte	0x04, 0x11
        /*000e*/ 	.short	(.L_3 - .L_2)
	.align		4
.L_2:
        /*0010*/ 	.word	index@(candidate1)
        /*0014*/ 	.word	0x00000000


	//----- nvinfo : EIATTR_MIN_STACK_SIZE
	.align		4
.L_3:
        /*0018*/ 	.byte	0x04, 0x12
        /*001a*/ 	.short	(.L_5 - .L_4)
	.align		4
.L_4:
        /*001c*/ 	.word	index@(candidate1)
        /*0020*/ 	.word	0x00000000
.L_5:


//--------------------- .nv.compat                --------------------------
	.section	.nv.compat,"",@"SHT_CUDA_COMPAT_INFO"
	.align	4
        /*0000*/ 	.byte	0x02, 0x09, 0x00, 0x00, 0x02, 0x02, 0x01, 0x00, 0x02, 0x05, 0x05, 0x00, 0x03, 0x07, 0x01, 0x01
        /*0010*/ 	.byte	0x02, 0x03, 0x00, 0x00, 0x02, 0x06, 0x01, 0x00, 0x04, 0x0b, 0x08, 0x00, 0x09, 0x00, 0x00, 0x00
        /*0020*/ 	.byte	0x00, 0x00, 0x00, 0x00


//--------------------- .nv.info.candidate1       --------------------------
	.section	.nv.info.candidate1,"",@"SHT_CUDA_INFO"
	.sectionflags	@""
	.align	4


	//----- nvinfo : EIATTR_CUDA_API_VERSION
	.align		4
        /*0000*/ 	.byte	0x04, 0x37
        /*0002*/ 	.short	(.L_7 - .L_6)
.L_6:
        /*0004*/ 	.word	0x00000082


	//----- nvinfo : EIATTR_KPARAM_INFO
	.align		4
.L_7:
        /*0008*/ 	.byte	0x04, 0x17
        /*000a*/ 	.short	(.L_9 - .L_8)
.L_8:
        /*000c*/ 	.word	0x00000000
        /*0010*/ 	.short	0x0002
        /*0012*/ 	.short	0x0010
        /*0014*/ 	.byte	0x00, 0xf5, 0x21, 0x00


	//----- nvinfo : EIATTR_KPARAM_INFO
	.align		4
.L_9:
        /*0018*/ 	.byte	0x04, 0x17
        /*001a*/ 	.short	(.L_11 - .L_10)
.L_10:
        /*001c*/ 	.word	0x00000000
        /*0020*/ 	.short	0x0001
        /*0022*/ 	.short	0x0008
        /*0024*/ 	.byte	0x00, 0xf5, 0x21, 0x00


	//----- nvinfo : EIATTR_KPARAM_INFO
	.align		4
.L_11:
        /*0028*/ 	.byte	0x04, 0x17
        /*002a*/ 	.short	(.L_13 - .L_12)
.L_12:
        /*002c*/ 	.word	0x00000000
        /*0030*/ 	.short	0x0000
        /*0032*/ 	.short	0x0000
        /*0034*/ 	.byte	0x00, 0xf5, 0x21, 0x00


	//----- nvinfo : EIATTR_SPARSE_MMA_MASK
	.align		4
.L_13:
        /*0038*/ 	.byte	0x03, 0x50
        /*003a*/ 	.short	0x0000


	//----- nvinfo : EIATTR_MAXREG_COUNT
	.align		4
        /*003c*/ 	.byte	0x03, 0x1b
        /*003e*/ 	.short	0x0080


	//----- nvinfo : EIATTR_NUM_BARRIERS
	.align		4
        /*0040*/ 	.byte	0x02, 0x4c
        /*0042*/ 	.byte	0x01
	.zero		1


	//----- nvinfo : EIATTR_MERCURY_ISA_VERSION
	.align		4
        /*0044*/ 	.byte	0x03, 0x5f
        /*0046*/ 	.short	0x0101


	//----- nvinfo : EIATTR_VRC_CTA_INIT_COUNT
	.align		4
        /*0048*/ 	.byte	0x02, 0x4a
	.zero		1
	.zero		1


	//----- nvinfo : EIATTR_EXIT_INSTR_OFFSETS
	.align		4
        /*004c*/ 	.byte	0x04, 0x1c
        /*004e*/ 	.short	(.L_15 - .L_14)


	//   ....[0]....
.L_14:
        /*0050*/ 	.word	0x00002420


	//----- nvinfo : EIATTR_MAX_THREADS
	.align		4
.L_15:
        /*0054*/ 	.byte	0x04, 0x05
        /*0056*/ 	.short	(.L_17 - .L_16)
.L_16:
        /*0058*/ 	.word	0x00000188
        /*005c*/ 	.word	0x00000001
        /*0060*/ 	.word	0x00000001


	//----- nvinfo : EIATTR_CBANK_PARAM_SIZE
	.align		4
.L_17:
        /*0064*/ 	.byte	0x03, 0x19
        /*0066*/ 	.short	0x0018


	//----- nvinfo : EIATTR_PARAM_CBANK
	.align		4
        /*0068*/ 	.byte	0x04, 0x0a
        /*006a*/ 	.short	(.L_19 - .L_18)
	.align		4
.L_18:
        /*006c*/ 	.word	index@(.nv.constant0.candidate1)
        /*0070*/ 	.short	0x0380
        /*0072*/ 	.short	0x0018


	//----- nvinfo : EIATTR_SW_WAR
	.align		4
.L_19:
        /*0074*/ 	.byte	0x04, 0x36
        /*0076*/ 	.short	(.L_21 - .L_20)
.L_20:
        /*0078*/ 	.word	0x00000008
.L_21:


//--------------------- .nv.callgraph             --------------------------
	.section	.nv.callgraph,"",@"SHT_CUDA_CALLGRAPH"
	.align	4
	.sectionentsize	8
	.align		4
        /*0000*/ 	.word	0x00000000
	.align		4
        /*0004*/ 	.word	0xffffffff
	.align		4
        /*0008*/ 	.word	0x00000000
	.align		4
        /*000c*/ 	.word	0xfffffffe
	.align		4
        /*0010*/ 	.word	0x00000000
	.align		4
        /*0014*/ 	.word	0xfffffffd
	.align		4
        /*0018*/ 	.word	0x00000000
	.align		4
        /*001c*/ 	.word	0xfffffffc


//--------------------- .text.candidate1          --------------------------
	.section	.text.candidate1,"ax",@progbits
	.align	128
        .global         candidate1
        .type           candidate1,@function
        .size           candidate1,(.L_x_3 - candidate1)
        .other          candidate1,@"STO_CUDA_ENTRY STV_DEFAULT"
candidate1:
.text.candidate1:
[----:B------:R-:W-:Y:S01]  /*0000*/  LDC R1, c[0x0][0x37c] ;  /* 0x0000df00ff017b82 */ /* 0x000fe20000000800 */
[----:B------:R-:W0:Y:S07]  /*0010*/  S2R R2, SR_TID.X ;  /* 0x0000000000027919 */ /* 0x000e2e0000002100 */
[----:B------:R-:W1:Y:S01]  /*0020*/  S2UR UR6, SR_CgaCtaId ;  /* 0x00000000000679c3 */ /* 0x000e620000008800 */
[----:B------:R-:W-:Y:S01]  /*0030*/  UMOV UR4, 0x400 ;  /* 0x0000040000047882 */ /* 0x000fe20000000000 */
[----:B------:R-:W-:Y:S01]  /*0040*/  CS2R R38, SRZ ;  /* 0x0000000000267805 */ /* 0x000fe2000001ff00 */
[----:B------:R-:W2:Y:S01]  /*0050*/  S2R R0, SR_CTAID.X ;  /* 0x0000000000007919 */ /* 0x000ea20000002500 */
[----:B------:R-:W-:Y:S01]  /*0060*/  UIADD3 UR5, UPT, UPT, UR4, 0x6200, URZ ;  /* 0x0000620004057890 */ /* 0x000fe2000fffe0ff */
[----:B------:R-:W-:-:S02]  /*0070*/  CS2R R44, SRZ ;  /* 0x00000000002c7805 */ /* 0x000fc4000001ff00 */
[----:B------:R-:W-:Y:S02]  /*0080*/  CS2R R34, SRZ ;  /* 0x0000000000227805 */ /* 0x000fe4000001ff00 */
[----:B------:R-:W-:Y:S02]  /*0090*/  CS2R R42, SRZ ;  /* 0x00000000002a7805 */ /* 0x000fe4000001ff00 */
[----:B------:R-:W-:Y:S02]  /*00a0*/  CS2R R46, SRZ ;  /* 0x00000000002e7805 */ /* 0x000fe4000001ff00 */
[----:B------:R-:W-:Y:S02]  /*00b0*/  CS2R R36, SRZ ;  /* 0x0000000000247805 */ /* 0x000fe4000001ff00 */
[----:B------:R-:W-:Y:S02]  /*00c0*/  CS2R R40, SRZ ;  /* 0x0000000000287805 */ /* 0x000fe4000001ff00 */
[----:B------:R-:W-:Y:S01]  /*00d0*/  CS2R R28, SRZ ;  /* 0x00000000001c7805 */ /* 0x000fe2000001ff00 */
[----:B------:R-:W3:Y:S01]  /*00e0*/  LDCU.64 UR8, c[0x0][0x358] ;  /* 0x00006b00ff0877ac */ /* 0x000ee20008000a00 */
[----:B-1----:R-:W-:-:S02]  /*00f0*/  ULEA UR5, UR6, UR5, 0x18 ;  /* 0x0000000506057291 */ /* 0x002fc4000f8ec0ff */
[----:B------:R-:W-:Y:S01]  /*0100*/  ULEA UR4, UR6, UR4, 0x18 ;  /* 0x0000000406047291 */ /* 0x000fe2000f8ec0ff */
[C---:B0-----:R-:W-:Y:S02]  /*0110*/  LOP3.LUT R6, R2.reuse, 0xffff, RZ, 0xc0, !PT ;  /* 0x0000ffff02067812 */ /* 0x041fe400078ec0ff */
[----:B------:R-:W-:Y:S02]  /*0120*/  SHF.L.U32 R4, R2, 0x2, RZ ;  /* 0x0000000202047819 */ /* 0x000fe400000006ff */
[----:B--2---:R-:W-:Y:S01]  /*0130*/  LOP3.LUT R9, R0, 0x1, RZ, 0xc0, !PT ;  /* 0x0000000100097812 */ /* 0x004fe200078ec0ff */
[----:B------:R-:W-:Y:S01]  /*0140*/  IMAD R3, R6, 0x29d, RZ ;  /* 0x0000029d06037824 */ /* 0x000fe200078e02ff */
[----:B------:R-:W-:Y:S01]  /*0150*/  SHF.L.U32 R5, R0, 0xd, RZ ;  /* 0x0000000d00057819 */ /* 0x000fe200000006ff */
[----:B------:R-:W-:Y:S01]  /*0160*/  IMAD R8, R6, 0x53a, RZ ;  /* 0x0000053a06087824 */ /* 0x000fe200078e02ff */
[----:B------:R-:W-:Y:S02]  /*0170*/  ISETP.NE.U32.AND P0, PT, R9, 0x1, PT ;  /* 0x000000010900780c */ /* 0x000fe40003f05070 */
[----:B------:R-:W-:-:S02]  /*0180*/  SHF.R.U32.HI R3, RZ, 0x10, R3 ;  /* 0x00000010ff037819 */ /* 0x000fc40000011603 */
[----:B------:R-:W-:Y:S02]  /*0190*/  LOP3.LUT R5, R2, R5, RZ, 0xfc, !PT ;  /* 0x0000000502057212 */ /* 0x000fe400078efcff */
[----:B------:R-:W-:Y:S02]  /*01a0*/  PRMT R7, R3, 0x9910, RZ ;  /* 0x0000991003077816 */ /* 0x000fe400000000ff */
[----:B------:R-:W-:Y:S02]  /*01b0*/  IADD3 R4, PT, PT, R4, 0x3d40, RZ ;  /* 0x00003d4004047810 */ /* 0x000fe40007ffe0ff */
[----:B------:R-:W-:Y:S01]  /*01c0*/  IADD3 R6, PT, PT, R5, 0x10, RZ ;  /* 0x0000001005067810 */ /* 0x000fe20007ffe0ff */
[----:B------:R-:W-:Y:S01]  /*01d0*/  IMAD R3, R7, 0x62, RZ ;  /* 0x0000006207037824 */ /* 0x000fe200078e02ff */
[----:B------:R-:W-:Y:S02]  /*01e0*/  SHF.R.U32.HI R8, RZ, 0x10, R8 ;  /* 0x00000010ff087819 */ /* 0x000fe40000011608 */
[----:B------:R-:W-:-:S02]  /*01f0*/  LOP3.LUT R6, R6, 0x7fffc03f, RZ, 0xc0, !PT ;  /* 0x7fffc03f06067812 */ /* 0x000fc400078ec0ff */
[----:B------:R-:W-:-:S04]  /*0200*/  IADD3 R3, PT, PT, RZ, -R3, RZ ;  /* 0x80000003ff037210 */ /* 0x000fc80007ffe0ff */
[----:B------:R-:W-:Y:S01]  /*0210*/  PRMT R9, R3, 0x7710, RZ ;  /* 0x0000771003097816 */ /* 0x000fe200000000ff */
[----:B------:R-:W-:Y:S01]  /*0220*/  IMAD R3, R7, 0xc4, RZ ;  /* 0x000000c407037824 */ /* 0x000fe200078e02ff */
[----:B------:R-:W-:Y:S02]  /*0230*/  LOP3.LUT R7, R4, 0x7f00, RZ, 0xc0, !PT ;  /* 0x00007f0004077812 */ /* 0x000fe400078ec0ff */
[----:B------:R-:W-:Y:S02]  /*0240*/  IADD3 R5, PT, PT, R9, R2, RZ ;  /* 0x0000000209057210 */ /* 0x000fe40007ffe0ff */
[----:B------:R-:W-:Y:S02]  /*0250*/  SEL R4, RZ, 0x62, P0 ;  /* 0x00000062ff047807 */ /* 0x000fe40000000000 */
[----:B------:R-:W-:Y:S02]  /*0260*/  LOP3.LUT R3, R3, 0xffff, RZ, 0xc0, !PT ;  /* 0x0000ffff03037812 */ /* 0x000fe400078ec0ff */
[----:B------:R-:W-:-:S02]  /*0270*/  LOP3.LUT R5, R5, 0xffff, RZ, 0xc0, !PT ;  /* 0x0000ffff05057812 */ /* 0x000fc400078ec0ff */
[----:B------:R-:W-:Y:S02]  /*0280*/  PRMT R9, R8, 0x9910, RZ ;  /* 0x0000991008097816 */ /* 0x000fe400000000ff */
[----:B------:R-:W-:Y:S02]  /*0290*/  IADD3 R6, PT, PT, R6, R7, RZ ;  /* 0x0000000706067210 */ /* 0x000fe40007ffe0ff */
[----:B------:R-:W-:Y:S01]  /*02a0*/  IADD3 R7, PT, PT, R3, R4, R5 ;  /* 0x0000000403077210 */ /* 0x000fe20007ffe005 */
[----:B------:R-:W-:Y:S01]  /*02b0*/  IMAD.HI.U32 R4, R2, 0x539782a, RZ ;  /* 0x0539782a02047827 */ /* 0x000fe200078e00ff */
[----:B------:R-:W-:Y:S02]  /*02c0*/  MOV R3, R9 ;  /* 0x0000000900037202 */ /* 0x000fe40000000f00 */
[----:B------:R-:W-:Y:S02]  /*02d0*/  SHF.L.U32 R5, R8, 0x9, RZ ;  /* 0x0000000908057819 */ /* 0x000fe400000006ff */
[----:B------:R-:W-:Y:S01]  /*02e0*/  LEA R4, R4, UR5, 0xb ;  /* 0x0000000504047c11 */ /* 0x000fe2000f8e58ff */
[----:B------:R-:W-:Y:S01]  /*02f0*/  IMAD R3, R3, 0x31, RZ ;  /* 0x0000003103037824 */ /* 0x000fe200078e02ff */
[----:B------:R-:W-:-:S04]  /*0300*/  LOP3.LUT R5, R5, 0xffff, RZ, 0xc0, !PT ;  /* 0x0000ffff05057812 */ /* 0x000fc800078ec0ff */
[----:B------:R-:W-:-:S04]  /*0310*/  IADD3 R3, PT, PT, RZ, -R3, RZ ;  /* 0x80000003ff037210 */ /* 0x000fc80007ffe0ff */
[----:B------:R-:W-:-:S04]  /*0320*/  PRMT R3, R3, 0x7710, RZ ;  /* 0x0000771003037816 */ /* 0x000fc800000000ff */
[----:B------:R-:W-:-:S04]  /*0330*/  IADD3 R3, PT, PT, R3, R2, RZ ;  /* 0x0000000203037210 */ /* 0x000fc80007ffe0ff */
[----:B------:R-:W-:-:S04]  /*0340*/  SHF.L.U32 R3, R3, 0x1, RZ ;  /* 0x0000000103037819 */ /* 0x000fc800000006ff */
[----:B------:R-:W-:-:S04]  /*0350*/  LOP3.LUT R3, R3, 0xffff, RZ, 0xc0, !PT ;  /* 0x0000ffff03037812 */ /* 0x000fc800078ec0ff */
[----:B------:R-:W-:Y:S01]  /*0360*/  LEA R2, R3, UR4, 0x2 ;  /* 0x0000000403027c11 */ /* 0x000fe2000f8e10ff */
[----:B---3--:R-:W-:-:S06]  /*0370*/  UMOV UR4, URZ ;  /* 0x000000ff00047c82 */ /* 0x008fcc0008000000 */
.L_x_1:
[----:B------:R-:W0:Y:S01]  /*0380*/  LDC.64 R12, c[0x0][0x380] ;  /* 0x0000e000ff0c7b82 */ /* 0x000e220000000a00 */
[----:B------:R-:W-:-:S05]  /*0390*/  MOV R8, UR4 ;  /* 0x0000000400087c02 */ /* 0x000fca0008000f00 */
[----:B------:R-:W-:-:S04]  /*03a0*/  IMAD R9, R8, 0x3100, R7 ;  /* 0x0000310008097824 */ /* 0x000fc800078e0207 */
[----:B0-----:R-:W-:-:S05]  /*03b0*/  IMAD.WIDE.U32 R12, R9, 0x4, R12 ;  /* 0x00000004090c7825 */ /* 0x001fca00078e000c */
[----:B------:R-:W2:Y:S04]  /*03c0*/  LDG.E.CONSTANT R50, desc[UR8][R12.64] ;  /* 0x000000080c327981 */ /* 0x000ea8000c1e9900 */
[----:B------:R-:W3:Y:S04]  /*03d0*/  LDG.E.CONSTANT R48, desc[UR8][R12.64+0x24c0] ;  /* 0x0024c0080c307981 */ /* 0x000ee8000c1e9900 */
[----:B------:R-:W4:Y:S04]  /*03e0*/  LDG.E.CONSTANT R32, desc[UR8][R12.64+0x3100] ;  /* 0x003100080c207981 */ /* 0x000f28000c1e9900 */
[----:B------:R-:W5:Y:S04]  /*03f0*/  LDG.E.CONSTANT R8, desc[UR8][R12.64+0x3d40] ;  /* 0x003d40080c087981 */ /* 0x000f68000c1e9900 */
[----:B------:R-:W5:Y:S04]  /*0400*/  LDG.E.CONSTANT R16, desc[UR8][R12.64+0x4980] ;  /* 0x004980080c107981 */ /* 0x000f68000c1e9900 */
[----:B------:R-:W5:Y:S04]  /*0410*/  LDG.E.CONSTANT R52, desc[UR8][R12.64+0xc40] ;  /* 0x000c40080c347981 */ /* 0x000f68000c1e9900 */
[----:B------:R-:W5:Y:S04]  /*0420*/  LDG.E.CONSTANT R26, desc[UR8][R12.64+0x55c0] ;  /* 0x0055c0080c1a7981 */ /* 0x000f68000c1e9900 */
[----:B------:R-:W5:Y:S04]  /*0430*/  LDG.E.CONSTANT R30, desc[UR8][R12.64+0x6200] ;  /* 0x006200080c1e7981 */ /* 0x000f68000c1e9900 */
[----:B------:R-:W5:Y:S04]  /*0440*/  LDG.E.CONSTANT R20, desc[UR8][R12.64+0x6e40] ;  /* 0x006e40080c147981 */ /* 0x000f68000c1e9900 */
[----:B------:R-:W5:Y:S04]  /*0450*/  LDG.E.CONSTANT R22, desc[UR8][R12.64+0x7a80] ;  /* 0x007a80080c167981 */ /* 0x000f68000c1e9900 */
[----:B------:R-:W5:Y:S04]  /*0460*/  LDG.E.CONSTANT R24, desc[UR8][R12.64+0x86c0] ;  /* 0x0086c0080c187981 */ /* 0x000f68000c1e9900 */
[----:B------:R-:W5:Y:S01]  /*0470*/  LDG.E.CONSTANT R54, desc[UR8][R12.64+0x1880] ;  /* 0x001880080c367981 */ /* 0x000f62000c1e9900 */
[----:B------:R-:W0:Y:S01]  /*0480*/  S2R R18, SR_TID.X ;  /* 0x0000000000127919 */ /* 0x000e220000002100 */
[----:B------:R-:W1:Y:S01]  /*0490*/  S2UR UR6, SR_CgaCtaId ;  /* 0x00000000000679c3 */ /* 0x000e620000008800 */
[----:B------:R-:W-:Y:S01]  /*04a0*/  SHF.L.U32 R9, R0, 0xd, RZ ;  /* 0x0000000d00097819 */ /* 0x000fe200000006ff */
[----:B------:R-:W-:Y:S01]  /*04b0*/  UMOV UR5, 0x400 ;  /* 0x0000040000057882 */ /* 0x000fe20000000000 */
[----:B------:R-:W-:-:S02]  /*04c0*/  MOV R56, UR4 ;  /* 0x0000000400387c02 */ /* 0x000fc40008000f00 */
[C---:B0-----:R-:W-:Y:S02]  /*04d0*/  LOP3.LUT R11, R18.reuse, R9, RZ, 0xfc, !PT ;  /* 0x00000009120b7212 */ /* 0x041fe400078efcff */
[----:B------:R-:W-:Y:S02]  /*04e0*/  SHF.L.U32 R10, R18, 0x2, RZ ;  /* 0x00000002120a7819 */ /* 0x000fe400000006ff */
[----:B------:R-:W-:Y:S02]  /*04f0*/  IADD3 R14, PT, PT, R11, 0x8, RZ ;  /* 0x000000080b0e7810 */ /* 0x000fe40007ffe0ff */
[----:B------:R-:W-:Y:S02]  /*0500*/  IADD3 R15, PT, PT, R10, 0x620, RZ ;  /* 0x000006200a0f7810 */ /* 0x000fe40007ffe0ff */
[----:B------:R-:W-:Y:S01]  /*0510*/  LOP3.LUT R14, R14, 0x7fffc03f, RZ, 0xc0, !PT ;  /* 0x7fffc03f0e0e7812 */ /* 0x000fe200078ec0ff */
[----:B-1----:R-:W-:-:S03]  /*0520*/  ULEA UR7, UR6, UR5, 0x18 ;  /* 0x0000000506077291 */ /* 0x002fc6000f8ec0ff */
[----:B------:R-:W-:Y:S02]  /*0530*/  LOP3.LUT R15, R14, 0xf00, R15, 0xf8, !PT ;  /* 0x00000f000e0f7812 */ /* 0x000fe400078ef80f */
[----:B------:R-:W-:Y:S01]  /*0540*/  SHF.L.U32 R17, R18, 0x2, RZ ;  /* 0x0000000212117819 */ /* 0x000fe200000006ff */
[----:B------:R-:W-:Y:S01]  /*0550*/  BAR.SYNC.DEFER_BLOCKING 0x0 ;  /* 0x0000000000007b1d */ /* 0x000fe20000010000 */
[----:B------:R-:W-:Y:S02]  /*0560*/  LEA R33, R56, R15, 0x6 ;  /* 0x0000000f38217211 */ /* 0x000fe400078e30ff */
[----:B------:R-:W-:Y:S02]  /*0570*/  IADD3 R15, PT, PT, R11, 0x10, RZ ;  /* 0x000000100b0f7810 */ /* 0x000fe40007ffe0ff */
[----:B------:R-:W-:Y:S02]  /*0580*/  ISETP.GT.U32.AND P0, PT, R18, 0xaf, PT ;  /* 0x000000af1200780c */ /* 0x000fe40003f04070 */
[----:B------:R-:W-:-:S11]  /*0590*/  MOV R19, UR4 ;  /* 0x0000000400137c02 */ /* 0x000fd60008000f00 */
[----:B------:R-:W-:Y:S01]  /*05a0*/  @!P0 LEA R19, R19, R6, 0x6 ;  /* 0x0000000613138211 */ /* 0x000fe200078e30ff */
[----:B--2---:R0:W-:Y:S02]  /*05b0*/  STS [R17+UR7], R50 ;  /* 0x0000003211007988 */ /* 0x0041e40008000807 */
[----:B0-----:R-:W-:Y:S02]  /*05c0*/  LOP3.LUT R50, R15, 0x7fffc03f, RZ, 0xc0, !PT ;  /* 0x7fffc03f0f327812 */ /* 0x001fe400078ec0ff */
[----:B------:R-:W-:-:S04]  /*05d0*/  IADD3 R15, PT, PT, R10, 0xc40, RZ ;  /* 0x00000c400a0f7810 */ /* 0x000fc80007ffe0ff */
[----:B------:R-:W-:Y:S02]  /*05e0*/  LOP3.LUT R15, R50, 0x1f00, R15, 0xf8, !PT ;  /* 0x00001f00320f7812 */ /* 0x000fe400078ef80f */
[----:B------:R-:W-:-:S04]  /*05f0*/  MOV R50, UR4 ;  /* 0x0000000400327c02 */ /* 0x000fc80008000f00 */
[----:B------:R-:W-:Y:S02]  /*0600*/  LEA R31, R50, R15, 0x6 ;  /* 0x0000000f321f7211 */ /* 0x000fe400078e30ff */
[----:B------:R-:W-:-:S04]  /*0610*/  IADD3 R15, PT, PT, R11, 0x18, RZ ;  /* 0x000000180b0f7810 */ /* 0x000fc80007ffe0ff */
[----:B------:R-:W-:Y:S02]  /*0620*/  LOP3.LUT R50, R15, 0x7fffc03f, RZ, 0xc0, !PT ;  /* 0x7fffc03f0f327812 */ /* 0x000fe400078ec0ff */
[----:B------:R-:W-:Y:S01]  /*0630*/  IADD3 R15, PT, PT, R10, 0x1260, RZ ;  /* 0x000012600a0f7810 */ /* 0x000fe20007ffe0ff */
[----:B---3--:R0:W-:Y:S03]  /*0640*/  STS [R17+UR7+0x1260], R48 ;  /* 0x0012603011007988 */ /* 0x0081e60008000807 */
[----:B------:R-:W-:Y:S01]  /*0650*/  LOP3.LUT R15, R50, 0x1f00, R15, 0xf8, !PT ;  /* 0x00001f00320f7812 */ /* 0x000fe200078ef80f */
[----:B----4-:R-:W-:Y:S04]  /*0660*/  STS [R17+UR7+0x1880], R32 ;  /* 0x0018802011007988 */ /* 0x010fe80008000807 */
[----:B-----5:R-:W-:Y:S01]  /*0670*/  STS [R17+UR7+0x1ea0], R8 ;  /* 0x001ea00811007988 */ /* 0x020fe20008000807 */
[----:B0-----:R-:W-:-:S03]  /*0680*/  MOV R48, UR4 ;  /* 0x0000000400307c02 */ /* 0x001fc60008000f00 */
[----:B------:R-:W-:Y:S01]  /*0690*/  STS [R17+UR7+0x24c0], R16 ;  /* 0x0024c01011007988 */ /* 0x000fe20008000807 */
[----:B------:R-:W-:Y:S02]  /*06a0*/  LEA R27, R48, R15, 0x6 ;  /* 0x0000000f301b7211 */ /* 0x000fe400078e30ff */
[----:B------:R-:W-:Y:S01]  /*06b0*/  LOP3.LUT R15, R18, 0x3f, RZ, 0xc0, !PT ;  /* 0x0000003f120f7812 */ /* 0x000fe200078ec0ff */
[----:B------:R0:W-:Y:S03]  /*06c0*/  STS [R17+UR7+0x620], R52 ;  /* 0x0006203411007988 */ /* 0x0001e60008000807 */
[----:B------:R-:W-:Y:S01]  /*06d0*/  LOP3.LUT R48, R15, 0x20, RZ, 0x3c, !PT ;  /* 0x000000200f307812 */ /* 0x000fe200078e3cff */
[----:B------:R-:W2:Y:S03]  /*06e0*/  LDG.E.CONSTANT R50, desc[UR8][R12.64+0xab80] ;  /* 0x00ab80080c327981 */ /* 0x000ea6000c1e9900 */
[----:B------:R-:W-:-:S02]  /*06f0*/  LOP3.LUT R48, R48, 0x7fffc000, R9, 0xf8, !PT ;  /* 0x7fffc00030307812 */ /* 0x000fc400078ef809 */
[----:B------:R-:W-:Y:S01]  /*0700*/  IADD3 R9, PT, PT, R10, 0x1880, RZ ;  /* 0x000018800a097810 */ /* 0x000fe20007ffe0ff */
[----:B0-----:R-:W3:Y:S01]  /*0710*/  LDG.E.CONSTANT R52, desc[UR8][R12.64+0x9f40] ;  /* 0x009f40080c347981 */ /* 0x001ee2000c1e9900 */
[----:B------:R-:W-:Y:S02]  /*0720*/  MOV R32, UR4 ;  /* 0x0000000400207c02 */ /* 0x000fe40008000f00 */
[----:B------:R-:W-:Y:S02]  /*0730*/  LOP3.LUT R9, R48, 0x3f00, R9, 0xf8, !PT ;  /* 0x00003f0030097812 */ /* 0x000fe400078ef809 */
[----:B------:R-:W-:Y:S01]  /*0740*/  IADD3 R15, PT, PT, R10, 0x3720, RZ ;  /* 0x000037200a0f7810 */ /* 0x000fe20007ffe0ff */
[----:B------:R-:W4:Y:S01]  /*0750*/  LDG.E.CONSTANT R48, desc[UR8][R12.64+0xb7c0] ;  /* 0x00b7c0080c307981 */ /* 0x000f22000c1e9900 */
[----:B------:R-:W-:Y:S02]  /*0760*/  LEA R25, R32, R9, 0x6 ;  /* 0x0000000920197211 */ /* 0x000fe400078e30ff */
[----:B------:R-:W-:-:S04]  /*0770*/  IADD3 R9, PT, PT, R11, 0x28, RZ ;  /* 0x000000280b097810 */ /* 0x000fc80007ffe0ff */
[----:B------:R-:W-:Y:S02]  /*0780*/  LOP3.LUT R32, R9, 0x7fffc03f, RZ, 0xc0, !PT ;  /* 0x7fffc03f09207812 */ /* 0x000fe400078ec0ff */
[----:B------:R-:W-:-:S04]  /*0790*/  IADD3 R9, PT, PT, R10, 0x1ea0, RZ ;  /* 0x00001ea00a097810 */ /* 0x000fc80007ffe0ff */
[----:B------:R-:W-:Y:S02]  /*07a0*/  LOP3.LUT R9, R32, 0x3f00, R9, 0xf8, !PT ;  /* 0x00003f0020097812 */ /* 0x000fe400078ef809 */
[----:B------:R-:W-:-:S04]  /*07b0*/  MOV R32, UR4 ;  /* 0x0000000400207c02 */ /* 0x000fc80008000f00 */
[----:B------:R-:W-:Y:S02]  /*07c0*/  LEA R23, R32, R9, 0x6 ;  /* 0x0000000920177211 */ /* 0x000fe400078e30ff */
[----:B------:R-:W-:-:S04]  /*07d0*/  IADD3 R9, PT, PT, R11, 0x30, RZ ;  /* 0x000000300b097810 */ /* 0x000fc80007ffe0ff */
[----:B------:R-:W-:Y:S02]  /*07e0*/  LOP3.LUT R32, R9, 0x7fffc03f, RZ, 0xc0, !PT ;  /* 0x7fffc03f09207812 */ /* 0x000fe400078ec0ff */
[----:B------:R-:W-:Y:S02]  /*07f0*/  IADD3 R9, PT, PT, R10, 0x24c0, RZ ;  /* 0x000024c00a097810 */ /* 0x000fe40007ffe0ff */
[----:B------:R-:W-:Y:S02]  /*0800*/  IADD3 R11, PT, PT, R11, 0x38, RZ ;  /* 0x000000380b0b7810 */ /* 0x000fe40007ffe0ff */
[----:B------:R-:W-:Y:S02]  /*0810*/  LOP3.LUT R21, R32, 0x2f00, R9, 0xf8, !PT ;  /* 0x00002f0020157812 */ /* 0x000fe400078ef809 */
[----:B------:R-:W0:Y:S01]  /*0820*/  LDC.64 R8, c[0x0][0x388] ;  /* 0x0000e200ff087b82 */ /* 0x000e220000000a00 */
[----:B------:R-:W-:Y:S02]  /*0830*/  LOP3.LUT R16, R11, 0x7fffc03f, RZ, 0xc0, !PT ;  /* 0x7fffc03f0b107812 */ /* 0x000fe400078ec0ff */
[----:B------:R-:W-:-:S02]  /*0840*/  IADD3 R11, PT, PT, R10, 0x2ae0, RZ ;  /* 0x00002ae00a0b7810 */ /* 0x000fc40007ffe0ff */
[----:B------:R-:W-:Y:S02]  /*0850*/  LOP3.LUT R14, R14, 0x3f00, R15, 0xf8, !PT ;  /* 0x00003f000e0e7812 */ /* 0x000fe400078ef80f */
[----:B------:R-:W-:Y:S02]  /*0860*/  LOP3.LUT R11, R16, 0x3f00, R11, 0xf8, !PT ;  /* 0x00003f00100b7812 */ /* 0x000fe400078ef80b */
[----:B------:R-:W-:Y:S01]  /*0870*/  MOV R10, UR4 ;  /* 0x00000004000a7c02 */ /* 0x000fe20008000f00 */
[----:B------:R1:W5:Y:S01]  /*0880*/  LDG.E.CONSTANT R16, desc[UR8][R12.64+0x9300] ;  /* 0x009300080c107981 */ /* 0x000362000c1e9900 */
[----:B------:R-:W-:Y:S02]  /*0890*/  LOP3.LUT R15, R17, 0x700, RZ, 0xc0, !PT ;  /* 0x00000700110f7812 */ /* 0x000fe400078ec0ff */
[----:B------:R-:W-:Y:S02]  /*08a0*/  LEA R11, R10, R11, 0x6 ;  /* 0x0000000b0a0b7211 */ /* 0x000fe400078e30ff */
[----:B------:R-:W-:-:S02]  /*08b0*/  LOP3.LUT R15, R15, 0x3f, R18, 0xf8, !PT ;  /* 0x0000003f0f0f7812 */ /* 0x000fc400078ef812 */
[----:B------:R-:W-:Y:S02]  /*08c0*/  SHF.L.U32 R10, R0, 0xd, RZ ;  /* 0x0000000d000a7819 */ /* 0x000fe400000006ff */
[----:B------:R-:W-:Y:S02]  /*08d0*/  MOV R32, UR4 ;  /* 0x0000000400207c02 */ /* 0x000fe40008000f00 */
[----:B-1----:R-:W-:Y:S02]  /*08e0*/  LOP3.LUT R13, R15, 0x7fffc000, R10, 0xf8, !PT ;  /* 0x7fffc0000f0d7812 */ /* 0x002fe400078ef80a */
[----:B------:R-:W-:Y:S02]  /*08f0*/  MOV R10, UR4 ;  /* 0x00000004000a7c02 */ /* 0x000fe40008000f00 */
[----:B------:R-:W-:Y:S02]  /*0900*/  MOV R15, UR4 ;  /* 0x00000004000f7c02 */ /* 0x000fe40008000f00 */
[----:B------:R-:W-:-:S02]  /*0910*/  LEA R21, R32, R21, 0x6 ;  /* 0x0000001520157211 */ /* 0x000fc400078e30ff */
[----:B------:R-:W-:Y:S02]  /*0920*/  LEA R13, R10, R13, 0x6 ;  /* 0x0000000d0a0d7211 */ /* 0x000fe400078e30ff */
[----:B------:R-:W-:Y:S01]  /*0930*/  LEA R15, R15, R14, 0x6 ;  /* 0x0000000e0f0f7211 */ /* 0x000fe200078e30ff */
[----:B------:R1:W-:Y:S01]  /*0940*/  STS [R17+UR7+0x2ae0], R26 ;  /* 0x002ae01a11007988 */ /* 0x0003e20008000807 */
[----:B0-----:R-:W-:-:S03]  /*0950*/  IMAD.WIDE.U32 R32, R33, 0x4, R8 ;  /* 0x0000000421207825 */ /* 0x001fc600078e0008 */
[----:B------:R0:W-:Y:S01]  /*0960*/  STS [R17+UR7+0x3100], R30 ;  /* 0x0031001e11007988 */ /* 0x0001e20008000807 */
[----:B------:R-:W-:-:S03]  /*0970*/  IMAD.WIDE.U32 R10, R11, 0x4, R8 ;  /* 0x000000040b0a7825 */ /* 0x000fc600078e0008 */
[----:B------:R0:W-:Y:S01]  /*0980*/  STS [R17+UR7+0x3720], R20 ;  /* 0x0037201411007988 */ /* 0x0001e20008000807 */
[----:B------:R-:W-:-:S03]  /*0990*/  IMAD.WIDE.U32 R12, R13, 0x4, R8 ;  /* 0x000000040d0c7825 */ /* 0x000fc600078e0008 */
[----:B------:R0:W-:Y:S01]  /*09a0*/  STS [R17+UR7+0x3d40], R22 ;  /* 0x003d401611007988 */ /* 0x0001e20008000807 */
[----:B-1----:R-:W-:-:S03]  /*09b0*/  IMAD.WIDE.U32 R26, R27, 0x4, R8 ;  /* 0x000000041b1a7825 */ /* 0x002fc600078e0008 */
[----:B------:R1:W-:Y:S01]  /*09c0*/  STS [R17+UR7+0x4360], R24 ;  /* 0x0043601811007988 */ /* 0x0003e20008000807 */
[----:B0-----:R-:W-:-:S03]  /*09d0*/  IMAD.WIDE.U32 R30, R31, 0x4, R8 ;  /* 0x000000041f1e7825 */ /* 0x001fc600078e0008 */
[----:B------:R0:W-:Y:S01]  /*09e0*/  STS [R17+UR7+0xc40], R54 ;  /* 0x000c403611007988 */ /* 0x0001e20008000807 */
[----:B------:R-:W-:-:S03]  /*09f0*/  IMAD.WIDE.U32 R20, R21, 0x4, R8 ;  /* 0x0000000415147825 */ /* 0x000fc600078e0008 */
[----:B------:R-:W5:Y:S01]  /*0a00*/  LDG.E.CONSTANT R32, desc[UR8][R32.64] ;  /* 0x0000000820207981 */ /* 0x000f62000c1e9900 */
[----:B------:R-:W-:-:S03]  /*0a10*/  IMAD.WIDE.U32 R22, R23, 0x4, R8 ;  /* 0x0000000417167825 */ /* 0x000fc600078e0008 */
[----:B------:R-:W5:Y:S01]  /*0a20*/  LDG.E.CONSTANT R30, desc[UR8][R30.64] ;  /* 0x000000081e1e7981 */ /* 0x000f62000c1e9900 */
[----:B-1----:R-:W-:-:S03]  /*0a30*/  IMAD.WIDE.U32 R24, R25, 0x4, R8 ;  /* 0x0000000419187825 */ /* 0x002fc600078e0008 */
[----:B------:R-:W5:Y:S01]  /*0a40*/  LDG.E.CONSTANT R26, desc[UR8][R26.64] ;  /* 0x000000081a1a7981 */ /* 0x000f62000c1e9900 */
[----:B------:R-:W-:-:S03]  /*0a50*/  IMAD.WIDE.U32 R14, R15, 0x4, R8 ;  /* 0x000000040f0e7825 */ /* 0x000fc600078e0008 */
[----:B------:R-:W5:Y:S01]  /*0a60*/  LDG.E.CONSTANT R24, desc[UR8][R24.64] ;  /* 0x0000000818187981 */ /* 0x000f62000c1e9900 */
[----:B------:R-:W-:-:S03]  /*0a70*/  @!P0 IMAD.WIDE.U32 R8, R19, 0x4, R8 ;  /* 0x0000000413088825 */ /* 0x000fc600078e0008 */
[----:B------:R-:W5:Y:S04]  /*0a80*/  LDG.E.CONSTANT R22, desc[UR8][R22.64] ;  /* 0x0000000816167981 */ /* 0x000f68000c1e9900 */
[----:B------:R-:W5:Y:S04]  /*0a90*/  LDG.E.CONSTANT R20, desc[UR8][R20.64] ;  /* 0x0000000814147981 */ /* 0x000f68000c1e9900 */
[----:B------:R-:W5:Y:S04]  /*0aa0*/  LDG.E.CONSTANT R10, desc[UR8][R10.64] ;  /* 0x000000080a0a7981 */ /* 0x000f68000c1e9900 */
[----:B0-----:R-:W5:Y:S04]  /*0ab0*/  LDG.E.CONSTANT R54, desc[UR8][R12.64] ;  /* 0x000000080c367981 */ /* 0x001f68000c1e9900 */
[----:B------:R-:W5:Y:S04]  /*0ac0*/  LDG.E.CONSTANT R56, desc[UR8][R12.64+0xc400] ;  /* 0x00c400080c387981 */ /* 0x000f68000c1e9900 */
[----:B------:R-:W5:Y:S04]  /*0ad0*/  LDG.E.CONSTANT R14, desc[UR8][R14.64] ;  /* 0x000000080e0e7981 */ /* 0x000f68000c1e9900 */
[----:B------:R0:W5:Y:S01]  /*0ae0*/  @!P0 LDG.E.CONSTANT R8, desc[UR8][R8.64] ;  /* 0x0000000808088981 */ /* 0x000162000c1e9900 */
[----:B------:R-:W-:-:S04]  /*0af0*/  UIADD3 UR5, UPT, UPT, UR5, 0x6200, URZ ;  /* 0x0000620005057890 */ /* 0x000fc8000fffe0ff */
[----:B------:R-:W-:-:S06]  /*0b00*/  ULEA UR6, UR6, UR5, 0x18 ;  /* 0x0000000506067291 */ /* 0x000fcc000f8ec0ff */
[----:B0-----:R-:W-:Y:S01]  /*0b10*/  @!P0 LEA R9, R18, UR6, 0x2 ;  /* 0x0000000612098c11 */ /* 0x001fe2000f8e10ff */
[----:B------:R-:W-:Y:S01]  /*0b20*/  UIADD3 UR4, UPT, UPT, UR4, 0x1, URZ ;  /* 0x0000000104047890 */ /* 0x000fe2000fffe0ff */
[----:B------:R-:W-:-:S03]  /*0b30*/  UMOV UR5, URZ ;  /* 0x000000ff00057c82 */ /* 0x000fc60008000000 */
[----:B------:R-:W-:Y:S01]  /*0b40*/  UISETP.NE.AND UP1, UPT, UR4, 0x4, UPT ;  /* 0x000000040400788c */ /* 0x000fe2000bf25270 */
[----:B--2---:R0:W-:Y:S04]  /*0b50*/  STS [R17+UR7+0x55c0], R50 ;  /* 0x0055c03211007988 */ /* 0x0041e80008000807 */
[----:B---3--:R0:W-:Y:S04]  /*0b60*/  STS [R17+UR7+0x4fa0], R52 ;  /* 0x004fa03411007988 */ /* 0x0081e80008000807 */
[----:B----4-:R0:W-:Y:S04]  /*0b70*/  STS [R17+UR7+0x5be0], R48 ;  /* 0x005be03011007988 */ /* 0x0101e80008000807 */
[----:B-----5:R0:W-:Y:S04]  /*0b80*/  STS [R17+UR7+0x4980], R16 ;  /* 0x0049801011007988 */ /* 0x0201e80008000807 */
[----:B------:R0:W-:Y:S04]  /*0b90*/  STS [R17+UR6+0x620], R32 ;  /* 0x0006202011007988 */ /* 0x0001e80008000806 */
[----:B------:R0:W-:Y:S04]  /*0ba0*/  STS [R17+UR6+0xc40], R30 ;  /* 0x000c401e11007988 */ /* 0x0001e80008000806 */
[----:B------:R0:W-:Y:S04]  /*0bb0*/  STS [R17+UR6+0x1260], R26 ;  /* 0x0012601a11007988 */ /* 0x0001e80008000806 */
[----:B------:R0:W-:Y:S04]  /*0bc0*/  STS [R17+UR6+0x1880], R24 ;  /* 0x0018801811007988 */ /* 0x0001e80008000806 */
[----:B------:R0:W-:Y:S04]  /*0bd0*/  STS [R17+UR6+0x1ea0], R22 ;  /* 0x001ea01611007988 */ /* 0x0001e80008000806 */
[----:B------:R0:W-:Y:S04]  /*0be0*/  STS [R17+UR6+0x24c0], R20 ;  /* 0x0024c01411007988 */ /* 0x0001e80008000806 */
[----:B------:R0:W-:Y:S04]  /*0bf0*/  STS [R17+UR6+0x2ae0], R10 ;  /* 0x002ae00a11007988 */ /* 0x0001e80008000806 */
[----:B------:R0:W-:Y:S04]  /*0c00*/  STS [R17+UR6], R54 ;  /* 0x0000003611007988 */ /* 0x0001e80008000806 */
[----:B------:R0:W-:Y:S04]  /*0c10*/  STS [R17+UR6+0x3100], R56 ;  /* 0x0031003811007988 */ /* 0x0001e80008000806 */
[----:B------:R0:W-:Y:S04]  /*0c20*/  STS [R17+UR6+0x3720], R14 ;  /* 0x0037200e11007988 */ /* 0x0001e80008000806 */
[----:B------:R0:W-:Y:S01]  /*0c30*/  @!P0 STS [R9+0x3d40], R8 ;  /* 0x003d400809008388 */ /* 0x0001e20000000800 */
[----:B------:R-:W-:Y:S06]  /*0c40*/  BAR.SYNC.DEFER_BLOCKING 0x0 ;  /* 0x0000000000007b1d */ /* 0x000fec0000010000 */
.L_x_0:
[----:B0-----:R-:W-:Y:S02]  /*0c50*/  MOV R9, UR5 ;  /* 0x0000000500097c02 */ /* 0x001fe40008000f00 */
[----:B------:R-:W-:-:S03]  /*0c60*/  MOV R49, UR5 ;  /* 0x0000000500317c02 */ /* 0x000fc60008000f00 */
[----:B------:R-:W-:Y:S01]  /*0c70*/  IMAD R48, R9, 0x1880, R2 ;  /* 0x0000188009307824 */ /* 0x000fe200078e0202 */
[----:B------:R-:W-:-:S04]  /*0c80*/  LEA R49, R49, R4, 0x6 ;  /* 0x0000000431317211 */ /* 0x000fc800078e30ff */
[----:B------:R-:W-:Y:S04]  /*0c90*/  LDS.64 R26, [R48] ;  /* 0x00000000301a7984 */ /* 0x000fe80000000a00 */
[----:B------:R-:W0:Y:S04]  /*0ca0*/  LDS.128 R12, [R49] ;  /* 0x00000000310c7984 */ /* 0x000e280000000c00 */
[----:B------:R-:W1:Y:S04]  /*0cb0*/  LDS.64 R24, [R48+0x188] ;  /* 0x0001880030187984 */ /* 0x000e680000000a00 */
[----:B------:R-:W2:Y:S04]  /*0cc0*/  LDS.128 R20, [R49+0x100] ;  /* 0x0001000031147984 */ /* 0x000ea80000000c00 */
[----:B------:R-:W3:Y:S04]  /*0cd0*/  LDS.128 R16, [R49+0x200] ;  /* 0x0002000031107984 */ /* 0x000ee80000000c00 */
[----:B------:R-:W4:Y:S01]  /*0ce0*/  LDS.128 R8, [R49+0x300] ;  /* 0x0003000031087984 */ /* 0x000f220000000c00 */
[----:B0-----:R-:W-:Y:S01]  /*0cf0*/  FFMA R31, R26, R12, R37 ;  /* 0x0000000c1a1f7223 */ /* 0x001fe20000000025 */
[----:B------:R-:W-:-:S03]  /*0d00*/  FFMA R12, R12, R27, R28 ;  /* 0x0000001b0c0c7223 */ /* 0x000fc6000000001c */
[----:B-1----:R-:W-:Y:S01]  /*0d10*/  FFMA R31, R24, R13, R31 ;  /* 0x0000000d181f7223 */ /* 0x002fe2000000001f */
[----:B------:R-:W-:Y:S02]  /*0d20*/  FFMA R37, R13, R25, R12 ;  /* 0x000000190d257223 */ /* 0x000fe4000000000c */
[----:B------:R-:W0:Y:S01]  /*0d30*/  LDS.64 R12, [R48+0x310] ;  /* 0x00031000300c7984 */ /* 0x000e220000000a00 */
[----:B--2---:R-:W-:Y:S01]  /*0d40*/  FFMA R40, R26, R20, R40 ;  /* 0x000000141a287223 */ /* 0x004fe20000000028 */
[----:B------:R-:W-:-:S03]  /*0d50*/  FFMA R28, R20, R27, R46 ;  /* 0x0000001b141c7223 */ /* 0x000fc6000000002e */
[-C--:B------:R-:W-:Y:S01]  /*0d60*/  FFMA R33, R24, R21.reuse, R40 ;  /* 0x0000001518217223 */ /* 0x080fe20000000028 */
[----:B------:R-:W-:Y:S01]  /*0d70*/  FFMA R28, R25, R21, R28 ;  /* 0x00000015191c7223 */ /* 0x000fe2000000001c */
[C---:B---3--:R-:W-:Y:S01]  /*0d80*/  FFMA R29, R26.reuse, R16, R29 ;  /* 0x000000101a1d7223 */ /* 0x048fe2000000001d */
[----:B------:R-:W1:Y:S01]  /*0d90*/  LDS.64 R20, [R48+0x498] ;  /* 0x0004980030147984 */ /* 0x000e620000000a00 */
[----:B----4-:R-:W-:Y:S01]  /*0da0*/  FFMA R26, R26, R8, R39 ;  /* 0x000000081a1a7223 */ /* 0x010fe20000000027 */
[-C--:B------:R-:W-:Y:S01]  /*0db0*/  FFMA R16, R16, R27.reuse, R35 ;  /* 0x0000001b10107223 */ /* 0x080fe20000000023 */
[----:B------:R-:W-:Y:S01]  /*0dc0*/  FFMA R8, R8, R27, R41 ;  /* 0x0000001b08087223 */ /* 0x000fe20000000029 */
[----:B------:R-:W-:-:S03]  /*0dd0*/  FFMA R29, R24, R17, R29 ;  /* 0x00000011181d7223 */ /* 0x000fc6000000001d */
[----:B------:R-:W-:Y:S01]  /*0de0*/  FFMA R32, R25, R9, R8 ;  /* 0x0000000919207223 */ /* 0x000fe20000000008 */
[-C--:B0-----:R-:W-:Y:S01]  /*0df0*/  FFMA R30, R12, R22.reuse, R33 ;  /* 0x000000160c1e7223 */ /* 0x081fe20000000021 */
[----:B------:R-:W-:Y:S01]  /*0e00*/  FFMA R28, R13, R22, R28 ;  /* 0x000000160d1c7223 */ /* 0x000fe2000000001c */
[----:B------:R-:W-:Y:S01]  /*0e10*/  FFMA R22, R25, R17, R16 ;  /* 0x0000001119167223 */ /* 0x000fe20000000010 */
[----:B------:R-:W-:Y:S01]  /*0e20*/  FFMA R17, R24, R9, R26 ;  /* 0x0000000918117223 */ /* 0x000fe2000000001a */
[C---:B------:R-:W-:Y:S01]  /*0e30*/  FFMA R31, R12.reuse, R14, R31 ;  /* 0x0000000e0c1f7223 */ /* 0x040fe2000000001f */
[----:B------:R-:W-:Y:S01]  /*0e40*/  LDS.64 R8, [R48+0x620] ;  /* 0x0006200030087984 */ /* 0x000fe20000000a00 */
[-C--:B------:R-:W-:Y:S01]  /*0e50*/  FFMA R16, R12, R18.reuse, R29 ;  /* 0x000000120c107223 */ /* 0x080fe2000000001d */
[----:B------:R-:W-:Y:S01]  /*0e60*/  FFMA R14, R14, R13, R37 ;  /* 0x0000000d0e0e7223 */ /* 0x000fe20000000025 */
[C---:B------:R-:W-:Y:S01]  /*0e70*/  FFMA R18, R13.reuse, R18, R22 ;  /* 0x000000120d127223 */ /* 0x040fe20000000016 */
[----:B------:R-:W0:Y:S01]  /*0e80*/  LDS.128 R24, [R49+0x10] ;  /* 0x0000100031187984 */ /* 0x000e220000000c00 */
[-C--:B------:R-:W-:Y:S01]  /*0e90*/  FFMA R22, R12, R10.reuse, R17 ;  /* 0x0000000a0c167223 */ /* 0x080fe20000000011 */
[----:B------:R-:W-:Y:S01]  /*0ea0*/  FFMA R10, R13, R10, R32 ;  /* 0x0000000a0d0a7223 */ /* 0x000fe20000000020 */
[C---:B-1----:R-:W-:Y:S01]  /*0eb0*/  FFMA R31, R20.reuse, R15, R31 ;  /* 0x0000000f141f7223 */ /* 0x042fe2000000001f */
[----:B------:R-:W-:Y:S01]  /*0ec0*/  FFMA R37, R15, R21, R14 ;  /* 0x000000150f257223 */ /* 0x000fe2000000000e */
[CC--:B------:R-:W-:Y:S01]  /*0ed0*/  FFMA R35, R20.reuse, R19.reuse, R16 ;  /* 0x0000001314237223 */ /* 0x0c0fe20000000010 */
[C---:B------:R-:W-:Y:S01]  /*0ee0*/  FFMA R41, R21.reuse, R19, R18 ;  /* 0x0000001315297223 */ /* 0x040fe20000000012 */
[CC--:B------:R-:W-:Y:S01]  /*0ef0*/  FFMA R29, R20.reuse, R23.reuse, R30 ;  /* 0x00000017141d7223 */ /* 0x0c0fe2000000001e */
[C---:B------:R-:W-:Y:S01]  /*0f00*/  FFMA R33, R21.reuse, R23, R28 ;  /* 0x0000001715217223 */ /* 0x040fe2000000001c */
[----:B------:R-:W1:Y:S01]  /*0f10*/  LDS.128 R12, [R49+0x110] ;  /* 0x00011000310c7984 */ /* 0x000e620000000c00 */
[-C--:B------:R-:W-:Y:S01]  /*0f20*/  FFMA R39, R20, R11.reuse, R22 ;  /* 0x0000000b14277223 */ /* 0x080fe20000000016 */
[----:B------:R-:W-:-:S02]  /*0f30*/  FFMA R53, R21, R11, R10 ;  /* 0x0000000b15357223 */ /* 0x000fc4000000000a */
[----:B------:R-:W2:Y:S04]  /*0f40*/  LDS.128 R16, [R49+0x210] ;  /* 0x0002100031107984 */ /* 0x000ea80000000c00 */
[----:B------:R-:W3:Y:S04]  /*0f50*/  LDS.128 R20, [R49+0x310] ;  /* 0x0003100031147984 */ /* 0x000ee80000000c00 */
[----:B------:R-:W4:Y:S01]  /*0f60*/  LDS.64 R10, [R48+0x7a8] ;  /* 0x0007a800300a7984 */ /* 0x000f220000000a00 */
[----:B0-----:R-:W-:Y:S01]  /*0f70*/  FFMA R51, R8, R24, R31 ;  /* 0x0000001808337223 */ /* 0x001fe2000000001f */
[----:B------:R-:W-:-:S02]  /*0f80*/  FFMA R24, R24, R9, R37 ;  /* 0x0000000918187223 */ /* 0x000fc40000000025 */
[----:B------:R-:W0:Y:S01]  /*0f90*/  LDS.64 R30, [R48+0x930] ;  /* 0x00093000301e7984 */ /* 0x000e220000000a00 */
[----:B-1----:R-:W-:Y:S01]  /*0fa0*/  FFMA R28, R8, R12, R29 ;  /* 0x0000000c081c7223 */ /* 0x002fe2000000001d */
[-C--:B------:R-:W-:Y:S01]  /*0fb0*/  FFMA R12, R12, R9.reuse, R33 ;  /* 0x000000090c0c7223 */ /* 0x080fe20000000021 */
[----:B--2---:R-:W-:Y:S01]  /*0fc0*/  FFMA R32, R8, R16, R35 ;  /* 0x0000001008207223 */ /* 0x004fe20000000023 */
[-C--:B------:R-:W-:Y:S01]  /*0fd0*/  FFMA R16, R16, R9.reuse, R41 ;  /* 0x0000000910107223 */ /* 0x080fe20000000029 */
[----:B---3--:R-:W-:Y:S01]  /*0fe0*/  FFMA R8, R8, R20, R39 ;  /* 0x0000001408087223 */ /* 0x008fe20000000027 */
[----:B------:R-:W-:Y:S01]  /*0ff0*/  FFMA R20, R20, R9, R53 ;  /* 0x0000000914147223 */ /* 0x000fe20000000035 */
[C---:B----4-:R-:W-:Y:S01]  /*1000*/  FFMA R51, R10.reuse, R25, R51 ;  /* 0x000000190a337223 */ /* 0x050fe20000000033 */
[----:B------:R-:W-:Y:S01]  /*1010*/  FFMA R9, R25, R11, R24 ;  /* 0x0000000b19097223 */ /* 0x000fe20000000018 */
[CC--:B------:R-:W-:Y:S01]  /*1020*/  FFMA R33, R10.reuse, R13.reuse, R28 ;  /* 0x0000000d0a217223 */ /* 0x0c0fe2000000001c */
[----:B------:R-:W1:Y:S01]  /*1030*/  LDS.64 R24, [R48+0xab8] ;  /* 0x000ab80030187984 */ /* 0x000e620000000a00 */
[C---:B------:R-:W-:Y:S01]  /*1040*/  FFMA R12, R11.reuse, R13, R12 ;  /* 0x0000000d0b0c7223 */ /* 0x040fe2000000000c */
[CC--:B------:R-:W-:Y:S01]  /*1050*/  FFMA R13, R10.reuse, R17.reuse, R32 ;  /* 0x000000110a0d7223 */ /* 0x0c0fe20000000020 */
[C---:B------:R-:W-:Y:S01]  /*1060*/  FFMA R16, R11.reuse, R17, R16 ;  /* 0x000000110b107223 */ /* 0x040fe20000000010 */
[-C--:B------:R-:W-:Y:S01]  /*1070*/  FFMA R17, R10, R21.reuse, R8 ;  /* 0x000000150a117223 */ /* 0x080fe20000000008 */
[----:B------:R-:W-:Y:S01]  /*1080*/  FFMA R20, R11, R21, R20 ;  /* 0x000000150b147223 */ /* 0x000fe20000000014 */
[----:B------:R-:W-:Y:S01]  /*1090*/  LDS.64 R28, [R48+0xc40] ;  /* 0x000c4000301c7984 */ /* 0x000fe20000000a00 */
[----:B0-----:R-:W-:Y:S01]  /*10a0*/  FFMA R51, R30, R26, R51 ;  /* 0x0000001a1e337223 */ /* 0x001fe20000000033 */
[----:B------:R-:W-:Y:S01]  /*10b0*/  FFMA R26, R26, R31, R9 ;  /* 0x0000001f1a1a7223 */ /* 0x000fe20000000009 */
[CC--:B------:R-:W-:Y:S01]  /*10c0*/  FFMA R40, R30.reuse, R14.reuse, R33 ;  /* 0x0000000e1e287223 */ /* 0x0c0fe20000000021 */
[----:B------:R-:W0:Y:S01]  /*10d0*/  LDS.128 R8, [R49+0x20] ;  /* 0x0000200031087984 */ /* 0x000e220000000c00 */
[C---:B------:R-:W-:Y:S01]  /*10e0*/  FFMA R12, R31.reuse, R14, R12 ;  /* 0x0000000e1f0c7223 */ /* 0x040fe2000000000c */
[CC--:B------:R-:W-:Y:S01]  /*10f0*/  FFMA R32, R30.reuse, R18.reuse, R13 ;  /* 0x000000121e207223 */ /* 0x0c0fe2000000000d */
[C---:B------:R-:W-:Y:S01]  /*1100*/  FFMA R16, R31.reuse, R18, R16 ;  /* 0x000000121f107223 */ /* 0x040fe20000000010 */
        /* <DEDUP_REMOVED lines=8> */
[-C--:B------:R-:W-:Y:S01]  /*1190*/  FFMA R35, R24, R23.reuse, R30 ;  /* 0x0000001718237223 */ /* 0x080fe2000000001e */
[----:B------:R-:W-:Y:S01]  /*11a0*/  FFMA R39, R25, R23, R20 ;  /* 0x0000001719277223 */ /* 0x000fe20000000014 */
[----:B------:R-:W1:Y:S04]  /*11b0*/  LDS.128 R12, [R49+0x120] ;  /* 0x00012000310c7984 */ /* 0x000e680000000c00 */
[----:B------:R-:W2:Y:S04]  /*11c0*/  LDS.128 R16, [R49+0x220] ;  /* 0x0002200031107984 */ /* 0x000ea80000000c00 */
[----:B------:R-:W3:Y:S01]  /*11d0*/  LDS.64 R24, [R48+0xdc8] ;  /* 0x000dc80030187984 */ /* 0x000ee20000000a00 */
[----:B0-----:R-:W-:Y:S01]  /*11e0*/  FFMA R51, R28, R8, R51 ;  /* 0x000000081c337223 */ /* 0x001fe20000000033 */
[----:B------:R-:W-:-:S02]  /*11f0*/  FFMA R8, R8, R29, R21 ;  /* 0x0000001d08087223 */ /* 0x000fc40000000015 */
[----:B------:R-:W0:Y:S01]  /*1200*/  LDS.128 R20, [R49+0x320] ;  /* 0x0003200031147984 */ /* 0x000e220000000c00 */
[----:B-1----:R-:W-:Y:S01]  /*1210*/  FFMA R26, R28, R12, R27 ;  /* 0x0000000c1c1a7223 */ /* 0x002fe2000000001b */
[-C--:B------:R-:W-:Y:S01]  /*1220*/  FFMA R12, R12, R29.reuse, R31 ;  /* 0x0000001d0c0c7223 */ /* 0x080fe2000000001f */
[----:B--2---:R-:W-:Y:S01]  /*1230*/  FFMA R30, R28, R16, R33 ;  /* 0x000000101c1e7223 */ /* 0x004fe20000000021 */
[----:B------:R-:W-:Y:S01]  /*1240*/  FFMA R16, R16, R29, R37 ;  /* 0x0000001d10107223 */ /* 0x000fe20000000025 */
[CC--:B---3--:R-:W-:Y:S01]  /*1250*/  FFMA R31, R24.reuse, R13.reuse, R26 ;  /* 0x0000000d181f7223 */ /* 0x0c8fe2000000001a */
[----:B------:R-:W-:Y:S01]  /*1260*/  FFMA R12, R25, R13, R12 ;  /* 0x0000000d190c7223 */ /* 0x000fe2000000000c */
[C---:B------:R-:W-:Y:S01]  /*1270*/  FFMA R37, R24.reuse, R9, R51 ;  /* 0x0000000918257223 */ /* 0x040fe20000000033 */
[----:B------:R-:W-:Y:S01]  /*1280*/  FFMA R27, R9, R25, R8 ;  /* 0x00000019091b7223 */ /* 0x000fe20000000008 */
[-C--:B------:R-:W-:Y:S01]  /*1290*/  FFMA R13, R24, R17.reuse, R30 ;  /* 0x00000011180d7223 */ /* 0x080fe2000000001e */
[----:B------:R-:W-:Y:S01]  /*12a0*/  FFMA R16, R25, R17, R16 ;  /* 0x0000001119107223 */ /* 0x000fe20000000010 */
[----:B------:R-:W-:Y:S01]  /*12b0*/  LDS.64 R8, [R48+0x10d8] ;  /* 0x0010d80030087984 */ /* 0x000fe20000000a00 */
[----:B0-----:R-:W-:Y:S01]  /*12c0*/  FFMA R32, R28, R20, R35 ;  /* 0x000000141c207223 */ /* 0x001fe20000000023 */
[----:B------:R-:W-:-:S02]  /*12d0*/  FFMA R20, R20, R29, R39 ;  /* 0x0000001d14147223 */ /* 0x000fc40000000027 */
[----:B------:R-:W0:Y:S01]  /*12e0*/  LDS.64 R28, [R48+0xf50] ;  /* 0x000f5000301c7984 */ /* 0x000e220000000a00 */
[-C--:B------:R-:W-:Y:S01]  /*12f0*/  FFMA R17, R24, R21.reuse, R32 ;  /* 0x0000001518117223 */ /* 0x080fe20000000020 */
[----:B------:R-:W-:Y:S01]  /*1300*/  FFMA R30, R25, R21, R20 ;  /* 0x00000015191e7223 */ /* 0x000fe20000000014 */
[----:B0-----:R-:W-:Y:S01]  /*1310*/  FFMA R37, R28, R10, R37 ;  /* 0x0000000a1c257223 */ /* 0x001fe20000000025 */
[----:B------:R-:W-:Y:S01]  /*1320*/  FFMA R32, R10, R29, R27 ;  /* 0x0000001d0a207223 */ /* 0x000fe2000000001b */
[CC--:B------:R-:W-:Y:S01]  /*1330*/  FFMA R20, R28.reuse, R14.reuse, R31 ;  /* 0x0000000e1c147223 */ /* 0x0c0fe2000000001f */
[C---:B------:R-:W-:Y:S01]  /*1340*/  FFMA R14, R29.reuse, R14, R12 ;  /* 0x0000000e1d0e7223 */ /* 0x040fe2000000000c */
[CC--:B------:R-:W-:Y:S01]  /*1350*/  FFMA R10, R28.reuse, R18.reuse, R13 ;  /* 0x000000121c0a7223 */ /* 0x0c0fe2000000000d */
[C---:B------:R-:W-:Y:S01]  /*1360*/  FFMA R18, R29.reuse, R18, R16 ;  /* 0x000000121d127223 */ /* 0x040fe20000000010 */
[-C--:B------:R-:W-:Y:S01]  /*1370*/  FFMA R12, R28, R22.reuse, R17 ;  /* 0x000000161c0c7223 */ /* 0x080fe20000000011 */
[----:B------:R-:W-:Y:S01]  /*1380*/  LDS.128 R24, [R49+0x30] ;  /* 0x0000300031187984 */ /* 0x000fe20000000c00 */
[----:B------:R-:W-:Y:S01]  /*1390*/  FFMA R22, R29, R22, R30 ;  /* 0x000000161d167223 */ /* 0x000fe2000000001e */
[C---:B------:R-:W-:Y:S01]  /*13a0*/  FFMA R37, R8.reuse, R11, R37 ;  /* 0x0000000b08257223 */ /* 0x040fe20000000025 */
[----:B------:R-:W-:Y:S01]  /*13b0*/  FFMA R41, R11, R9, R32 ;  /* 0x000000090b297223 */ /* 0x000fe20000000020 */
[----:B------:R-:W0:Y:S01]  /*13c0*/  LDS.64 R16, [R48+0x1260] ;  /* 0x0012600030107984 */ /* 0x000e220000000a00 */
[CC--:B------:R-:W-:Y:S01]  /*13d0*/  FFMA R21, R8.reuse, R19.reuse, R10 ;  /* 0x0000001308157223 */ /* 0x0c0fe2000000000a */
[C---:B------:R-:W-:Y:S01]  /*13e0*/  FFMA R35, R9.reuse, R19, R18 ;  /* 0x0000001309237223 */ /* 0x040fe20000000012 */
[CC--:B------:R-:W-:Y:S01]  /*13f0*/  FFMA R11, R8.reuse, R15.reuse, R20 ;  /* 0x0000000f080b7223 */ /* 0x0c0fe20000000014 */
[----:B------:R-:W1:Y:S01]  /*1400*/  LDS.128 R28, [R49+0x130] ;  /* 0x00013000311c7984 */ /* 0x000e620000000c00 */
[C---:B------:R-:W-:Y:S01]  /*1410*/  FFMA R39, R9.reuse, R15, R14 ;  /* 0x0000000f09277223 */ /* 0x040fe2000000000e */
[-C--:B------:R-:W-:Y:S01]  /*1420*/  FFMA R33, R8, R23.reuse, R12 ;  /* 0x0000001708217223 */ /* 0x080fe2000000000c */
[----:B------:R-:W-:Y:S01]  /*1430*/  FFMA R23, R9, R23, R22 ;  /* 0x0000001709177223 */ /* 0x000fe20000000016 */
[----:B------:R-:W2:Y:S01]  /*1440*/  LDS.64 R18, [R48+0x13e8] ;  /* 0x0013e80030127984 */ /* 0x000ea20000000a00 */
[----:B------:R-:W-:-:S03]  /*1450*/  MOV R22, UR5 ;  /* 0x0000000500167c02 */ /* 0x000fc60008000f00 */
[----:B------:R-:W3:Y:S01]  /*1460*/  LDS.128 R12, [R49+0x230] ;  /* 0x00023000310c7984 */ /* 0x000ee20000000c00 */
[----:B0-----:R-:W-:Y:S01]  /*1470*/  FFMA R51, R16, R24, R37 ;  /* 0x0000001810337223 */ /* 0x001fe20000000025 */
[-C--:B------:R-:W-:Y:S01]  /*1480*/  FFMA R24, R24, R17.reuse, R41 ;  /* 0x0000001118187223 */ /* 0x080fe20000000029 */
[----:B-1----:R-:W-:Y:S01]  /*1490*/  FFMA R37, R16, R28, R11 ;  /* 0x0000001c10257223 */ /* 0x002fe2000000000b */
[----:B------:R-:W-:Y:S01]  /*14a0*/  FFMA R28, R28, R17, R39 ;  /* 0x000000111c1c7223 */ /* 0x000fe20000000027 */
[----:B------:R0:W1:Y:S01]  /*14b0*/  LDS.128 R8, [R49+0x330] ;  /* 0x0003300031087984 */ /* 0x0000620000000c00 */
[----:B--2---:R-:W-:Y:S01]  /*14c0*/  FFMA R41, R18, R25, R51 ;  /* 0x0000001912297223 */ /* 0x004fe20000000033 */
[----:B------:R-:W-:Y:S01]  /*14d0*/  FFMA R39, R25, R19, R24 ;  /* 0x0000001319277223 */ /* 0x000fe20000000018 */
[----:B------:R-:W-:Y:S01]  /*14e0*/  MOV R24, UR5 ;  /* 0x0000000500187c02 */ /* 0x000fe20008000f00 */
[C---:B------:R-:W-:Y:S01]  /*14f0*/  FFMA R28, R19.reuse, R29, R28 ;  /* 0x0000001d131c7223 */ /* 0x040fe2000000001c */
[----:B---3--:R-:W-:Y:S01]  /*1500*/  FFMA R25, R16, R12, R21 ;  /* 0x0000000c10197223 */ /* 0x008fe20000000015 */
[----:B------:R-:W-:Y:S01]  /*1510*/  FFMA R12, R12, R17, R35 ;  /* 0x000000110c0c7223 */ /* 0x000fe20000000023 */
[----:B------:R-:W2:Y:S01]  /*1520*/  LDS.64 R20, [R48+0x1570] ;  /* 0x0015700030147984 */ /* 0x000ea20000000a00 */
[----:B0-----:R-:W-:Y:S01]  /*1530*/  LEA R49, R22, R5, 0x4 ;  /* 0x0000000516317211 */ /* 0x001fe200078e20ff */
[-C--:B------:R-:W-:Y:S01]  /*1540*/  FFMA R25, R18, R13.reuse, R25 ;  /* 0x0000000d12197223 */ /* 0x080fe20000000019 */
[----:B------:R-:W-:Y:S01]  /*1550*/  FFMA R22, R19, R13, R12 ;  /* 0x0000000d13167223 */ /* 0x000fe2000000000c */
[----:B------:R-:W-:Y:S01]  /*1560*/  UIADD3 UR5, UPT, UPT, UR5, 0x1, URZ ;  /* 0x0000000105057890 */ /* 0x000fe2000fffe0ff */
[----:B------:R-:W-:-:S03]  /*1570*/  LEA R49, R49, UR6, 0x2 ;  /* 0x0000000631317c11 */ /* 0x000fc6000f8e10ff */
[----:B------:R-:W-:Y:S01]  /*1580*/  UISETP.NE.AND UP0, UPT, UR5, 0x4, UPT ;  /* 0x000000040500788c */ /* 0x000fe2000bf05270 */
[----:B-1----:R-:W-:Y:S01]  /*1590*/  FFMA R16, R16, R8, R33 ;  /* 0x0000000810107223 */ /* 0x002fe20000000021 */
[----:B------:R-:W-:Y:S01]  /*15a0*/  FFMA R8, R8, R17, R23 ;  /* 0x0000001108087223 */ /* 0x000fe20000000017 */
[----:B------:R0:W1:Y:S01]  /*15b0*/  LDS.64 R32, [R48+0x16f8] ;  /* 0x0016f80030207984 */ /* 0x0000620000000a00 */
[C---:B------:R-:W-:Y:S01]  /*15c0*/  FFMA R17, R18.reuse, R29, R37 ;  /* 0x0000001d12117223 */ /* 0x040fe20000000025 */
[-C--:B------:R-:W-:Y:S01]  /*15d0*/  FFMA R13, R18, R9.reuse, R16 ;  /* 0x00000009120d7223 */ /* 0x080fe20000000010 */
[----:B------:R-:W-:Y:S01]  /*15e0*/  FFMA R9, R19, R9, R8 ;  /* 0x0000000913097223 */ /* 0x000fe20000000008 */
[C---:B--2---:R-:W-:Y:S01]  /*15f0*/  FFMA R37, R20.reuse, R26, R41 ;  /* 0x0000001a14257223 */ /* 0x044fe20000000029 */
[----:B------:R-:W-:Y:S01]  /*1600*/  FFMA R29, R20, R30, R17 ;  /* 0x0000001e141d7223 */ /* 0x000fe20000000011 */
[----:B0-----:R-:W-:Y:S02]  /*1610*/  IMAD R48, R24, 0x620, R3 ;  /* 0x0000062018307824 */ /* 0x001fe400078e0203 */
[----:B------:R-:W-:Y:S01]  /*1620*/  FFMA R12, R20, R14, R25 ;  /* 0x0000000e140c7223 */ /* 0x000fe20000000019 */
[----:B------:R-:W-:Y:S01]  /*1630*/  FFMA R26, R26, R21, R39 ;  /* 0x000000151a1a7223 */ /* 0x000fe20000000027 */
[----:B------:R-:W-:Y:S01]  /*1640*/  LDS.128 R16, [R49+0x400] ;  /* 0x0004000031107984 */ /* 0x000fe20000000c00 */
[C---:B------:R-:W-:Y:S01]  /*1650*/  FFMA R30, R21.reuse, R30, R28 ;  /* 0x0000001e151e7223 */ /* 0x040fe2000000001c */
[----:B------:R-:W-:Y:S01]  /*1660*/  LEA R48, R48, UR7, 0x2 ;  /* 0x0000000730307c11 */ /* 0x000fe2000f8e10ff */
[----:B------:R-:W-:Y:S01]  /*1670*/  FFMA R8, R20, R10, R13 ;  /* 0x0000000a14087223 */ /* 0x000fe2000000000d */
[C---:B------:R-:W-:Y:S01]  /*1680*/  FFMA R14, R21.reuse, R14, R22 ;  /* 0x0000000e150e7223 */ /* 0x040fe20000000016 */
[----:B------:R-:W-:-:S02]  /*1690*/  FFMA R10, R21, R10, R9 ;  /* 0x0000000a150a7223 */ /* 0x000fc40000000009 */
[----:B------:R-:W0:Y:S04]  /*16a0*/  LDS.64 R24, [R48] ;  /* 0x0000000030187984 */ /* 0x000e280000000a00 */
[----:B------:R-:W2:Y:S01]  /*16b0*/  LDS.128 R20, [R49+0x500] ;  /* 0x0005000031147984 */ /* 0x000ea20000000c00 */
[C---:B-1----:R-:W-:Y:S01]  /*16c0*/  FFMA R37, R32.reuse, R27, R37 ;  /* 0x0000001b20257223 */ /* 0x042fe20000000025 */
        /* <DEDUP_REMOVED lines=8> */
[----:B------:R-:W3:Y:S04]  /*1750*/  LDS.128 R12, [R49+0x700] ;  /* 0x00070000310c7984 */ /* 0x000ee80000000c00 */
[----:B------:R-:W4:Y:S01]  /*1760*/  LDS.128 R8, [R49+0x600] ;  /* 0x0006000031087984 */ /* 0x000f220000000c00 */
[----:B0-----:R-:W-:Y:S01]  /*1770*/  FFMA R31, R24, R16, R36 ;  /* 0x00000010181f7223 */ /* 0x001fe20000000024 */
[-C--:B------:R-:W-:Y:S01]  /*1780*/  FFMA R16, R16, R25.reuse, R42 ;  /* 0x0000001910107223 */ /* 0x080fe2000000002a */
[----:B--2---:R-:W-:Y:S01]  /*1790*/  FFMA R44, R24, R20, R44 ;  /* 0x00000014182c7223 */ /* 0x004fe2000000002c */
[----:B------:R-:W-:Y:S01]  /*17a0*/  FFMA R30, R20, R25, R47 ;  /* 0x00000019141e7223 */ /* 0x000fe2000000002f */
[C---:B-1----:R-:W-:Y:S01]  /*17b0*/  FFMA R31, R26.reuse, R17, R31 ;  /* 0x000000111a1f7223 */ /* 0x042fe2000000001f */
[----:B------:R-:W-:Y:S01]  /*17c0*/  FFMA R33, R17, R27, R16 ;  /* 0x0000001b11217223 */ /* 0x000fe20000000010 */
[-C--:B------:R-:W-:Y:S01]  /*17d0*/  FFMA R47, R26, R21.reuse, R44 ;  /* 0x000000151a2f7223 */ /* 0x080fe2000000002c */
[----:B------:R-:W0:Y:S01]  /*17e0*/  LDS.64 R16, [R48+0x310] ;  /* 0x0003100030107984 */ /* 0x000e220000000a00 */
[----:B------:R-:W-:Y:S01]  /*17f0*/  FFMA R30, R27, R21, R30 ;  /* 0x000000151b1e7223 */ /* 0x000fe2000000001e */
[----:B---3--:R-:W-:-:S02]  /*1800*/  FFMA R51, R24, R12, R45 ;  /* 0x0000000c18337223 */ /* 0x008fc4000000002d */
[----:B------:R-:W1:Y:S01]  /*1810*/  LDS.64 R20, [R48+0x498] ;  /* 0x0004980030147984 */ /* 0x000e620000000a00 */
[-C--:B------:R-:W-:Y:S01]  /*1820*/  FFMA R12, R12, R25.reuse, R38 ;  /* 0x000000190c0c7223 */ /* 0x080fe20000000026 */
[----:B----4-:R-:W-:Y:S01]  /*1830*/  FFMA R43, R24, R8, R43 ;  /* 0x00000008182b7223 */ /* 0x010fe2000000002b */
[----:B------:R-:W-:Y:S01]  /*1840*/  FFMA R8, R8, R25, R34 ;  /* 0x0000001908087223 */ /* 0x000fe20000000022 */
[CC--:B------:R-:W-:Y:S01]  /*1850*/  FFMA R51, R26.reuse, R13.reuse, R51 ;  /* 0x0000000d1a337223 */ /* 0x0c0fe20000000033 */
[C---:B------:R-:W-:Y:S01]  /*1860*/  FFMA R34, R27.reuse, R13, R12 ;  /* 0x0000000d1b227223 */ /* 0x040fe2000000000c */
[-C--:B------:R-:W-:Y:S01]  /*1870*/  FFMA R43, R26, R9.reuse, R43 ;  /* 0x000000091a2b7223 */ /* 0x080fe2000000002b */
[----:B------:R-:W-:Y:S02]  /*1880*/  FFMA R9, R27, R9, R8 ;  /* 0x000000091b097223 */ /* 0x000fe40000000008 */
[----:B------:R-:W-:Y:S01]  /*1890*/  LDS.128 R24, [R49+0x410] ;  /* 0x0004100031187984 */ /* 0x000fe20000000c00 */
[C---:B0-----:R-:W-:Y:S01]  /*18a0*/  FFMA R32, R16.reuse, R22, R47 ;  /* 0x0000001610207223 */ /* 0x041fe2000000002f */
[----:B------:R-:W-:Y:S01]  /*18b0*/  FFMA R45, R16, R18, R31 ;  /* 0x00000012102d7223 */ /* 0x000fe2000000001f */
[C---:B------:R-:W-:Y:S01]  /*18c0*/  FFMA R22, R17.reuse, R22, R30 ;  /* 0x0000001611167223 */ /* 0x040fe2000000001e */
[----:B------:R-:W-:Y:S01]  /*18d0*/  FFMA R18, R18, R17, R33 ;  /* 0x0000001112127223 */ /* 0x000fe20000000021 */
[----:B------:R-:W0:Y:S01]  /*18e0*/  LDS.64 R30, [R48+0x620] ;  /* 0x00062000301e7984 */ /* 0x000e220000000a00 */
[C---:B------:R-:W-:Y:S01]  /*18f0*/  FFMA R8, R16.reuse, R10, R43 ;  /* 0x0000000a10087223 */ /* 0x040fe2000000002b */
[----:B------:R-:W-:Y:S01]  /*1900*/  FFMA R12, R16, R14, R51 ;  /* 0x0000000e100c7223 */ /* 0x000fe20000000033 */
[C---:B------:R-:W-:Y:S01]  /*1910*/  FFMA R10, R17.reuse, R10, R9 ;  /* 0x0000000a110a7223 */ /* 0x040fe20000000009 */
[----:B------:R-:W-:Y:S01]  /*1920*/  FFMA R14, R17, R14, R34 ;  /* 0x0000000e110e7223 */ /* 0x000fe20000000022 */
[C---:B-1----:R-:W-:Y:S01]  /*1930*/  FFMA R45, R20.reuse, R19, R45 ;  /* 0x00000013142d7223 */ /* 0x042fe2000000002d */
[----:B------:R-:W-:Y:S01]  /*1940*/  FFMA R13, R19, R21, R18 ;  /* 0x00000015130d7223 */ /* 0x000fe20000000012 */
[CC--:B------:R-:W-:Y:S01]  /*1950*/  FFMA R43, R20.reuse, R11.reuse, R8 ;  /* 0x0000000b142b7223 */ /* 0x0c0fe20000000008 */
[----:B------:R-:W1:Y:S01]  /*1960*/  LDS.128 R16, [R49+0x510] ;  /* 0x0005100031107984 */ /* 0x000e620000000c00 */
[C---:B------:R-:W-:Y:S01]  /*1970*/  FFMA R51, R21.reuse, R11, R10 ;  /* 0x0000000b15337223 */ /* 0x040fe2000000000a */
[CC--:B------:R-:W-:Y:S01]  /*1980*/  FFMA R47, R20.reuse, R15.reuse, R12 ;  /* 0x0000000f142f7223 */ /* 0x0c0fe2000000000c */
[C---:B------:R-:W-:Y:S01]  /*1990*/  FFMA R53, R21.reuse, R15, R14 ;  /* 0x0000000f15357223 */ /* 0x040fe2000000000e */
[----:B------:R-:W2:Y:S01]  /*19a0*/  LDS.128 R8, [R49+0x610] ;  /* 0x0006100031087984 */ /* 0x000ea20000000c00 */
[-C--:B------:R-:W-:Y:S01]  /*19b0*/  FFMA R33, R20, R23.reuse, R32 ;  /* 0x0000001714217223 */ /* 0x080fe20000000020 */
[----:B------:R-:W-:-:S02]  /*19c0*/  FFMA R23, R21, R23, R22 ;  /* 0x0000001715177223 */ /* 0x000fc40000000016 */
[----:B------:R-:W3:Y:S01]  /*19d0*/  LDS.64 R20, [R48+0x7a8] ;  /* 0x0007a80030147984 */ /* 0x000ee20000000a00 */
[----:B0-----:R-:W-:Y:S01]  /*19e0*/  FFMA R45, R30, R24, R45 ;  /* 0x000000181e2d7223 */ /* 0x001fe2000000002d */
[-C--:B------:R-:W-:Y:S02]  /*19f0*/  FFMA R24, R24, R31.reuse, R13 ;  /* 0x0000001f18187223 */ /* 0x080fe4000000000d */
[----:B------:R-:W0:Y:S01]  /*1a00*/  LDS.128 R12, [R49+0x710] ;  /* 0x00071000310c7984 */ /* 0x000e220000000c00 */
[----:B-1----:R-:W-:Y:S01]  /*1a10*/  FFMA R22, R30, R16, R33 ;  /* 0x000000101e167223 */ /* 0x002fe20000000021 */
[-C--:B------:R-:W-:Y:S02]  /*1a20*/  FFMA R16, R16, R31.reuse, R23 ;  /* 0x0000001f10107223 */ /* 0x080fe40000000017 */
[----:B------:R-:W1:Y:S01]  /*1a30*/  LDS.64 R32, [R48+0x930] ;  /* 0x0009300030207984 */ /* 0x000e620000000a00 */
[----:B--2---:R-:W-:Y:S01]  /*1a40*/  FFMA R34, R30, R8, R43 ;  /* 0x000000081e227223 */ /* 0x004fe2000000002b */
[----:B------:R-:W-:Y:S01]  /*1a50*/  FFMA R8, R8, R31, R51 ;  /* 0x0000001f08087223 */ /* 0x000fe20000000033 */
[----:B---3--:R-:W-:Y:S01]  /*1a60*/  FFMA R45, R20, R25, R45 ;  /* 0x00000019142d7223 */ /* 0x008fe2000000002d */
[----:B------:R-:W-:-:S02]  /*1a70*/  FFMA R23, R25, R21, R24 ;  /* 0x0000001519177223 */ /* 0x000fc40000000018 */
[----:B------:R-:W2:Y:S01]  /*1a80*/  LDS.64 R24, [R48+0xab8] ;  /* 0x000ab80030187984 */ /* 0x000ea20000000a00 */
[----:B0-----:R-:W-:Y:S01]  /*1a90*/  FFMA R30, R30, R12, R47 ;  /* 0x0000000c1e1e7223 */ /* 0x001fe2000000002f */
[----:B------:R-:W-:Y:S01]  /*1aa0*/  FFMA R12, R12, R31, R53 ;  /* 0x0000001f0c0c7223 */ /* 0x000fe20000000035 */
[CC--:B------:R-:W-:Y:S01]  /*1ab0*/  FFMA R31, R20.reuse, R17.reuse, R22 ;  /* 0x00000011141f7223 */ /* 0x0c0fe20000000016 */
[C---:B------:R-:W-:Y:S01]  /*1ac0*/  FFMA R22, R21.reuse, R17, R16 ;  /* 0x0000001115167223 */ /* 0x040fe20000000010 */
[CC--:B------:R-:W-:Y:S01]  /*1ad0*/  FFMA R17, R20.reuse, R9.reuse, R34 ;  /* 0x0000000914117223 */ /* 0x0c0fe20000000022 */
[C---:B------:R-:W-:Y:S01]  /*1ae0*/  FFMA R9, R21.reuse, R9, R8 ;  /* 0x0000000915097223 */ /* 0x040fe20000000008 */
[-C--:B------:R-:W-:Y:S01]  /*1af0*/  FFMA R43, R20, R13.reuse, R30 ;  /* 0x0000000d142b7223 */ /* 0x080fe2000000001e */
[C---:B-1----:R-:W-:Y:S01]  /*1b00*/  FFMA R45, R32.reuse, R26, R45 ;  /* 0x0000001a202d7223 */ /* 0x042fe2000000002d */
[-C--:B------:R-:W-:Y:S01]  /*1b10*/  FFMA R16, R32, R18.reuse, R31 ;  /* 0x0000001220107223 */ /* 0x080fe2000000001f */
[----:B------:R-:W-:Y:S01]  /*1b20*/  FFMA R12, R21, R13, R12 ;  /* 0x0000000d150c7223 */ /* 0x000fe2000000000c */
[----:B------:R-:W-:Y:S01]  /*1b30*/  FFMA R26, R26, R33, R23 ;  /* 0x000000211a1a7223 */ /* 0x000fe20000000017 */
[C---:B------:R-:W-:Y:S01]  /*1b40*/  FFMA R18, R33.reuse, R18, R22 ;  /* 0x0000001221127223 */ /* 0x040fe20000000016 */
[----:B------:R-:W-:Y:S01]  /*1b50*/  LDS.64 R30, [R48+0xc40] ;  /* 0x000c4000301e7984 */ /* 0x000fe20000000a00 */
[C---:B------:R-:W-:Y:S01]  /*1b60*/  FFMA R8, R32.reuse, R10, R17 ;  /* 0x0000000a20087223 */ /* 0x040fe20000000011 */
[----:B------:R-:W-:Y:S01]  /*1b70*/  FFMA R32, R32, R14, R43 ;  /* 0x0000000e20207223 */ /* 0x000fe2000000002b */
[----:B------:R-:W-:Y:S01]  /*1b80*/  FFMA R10, R33, R10, R9 ;  /* 0x0000000a210a7223 */ /* 0x000fe20000000009 */
[----:B------:R-:W0:Y:S01]  /*1b90*/  LDS.128 R20, [R49+0x420] ;  /* 0x0004200031147984 */ /* 0x000e220000000c00 */
[C---:B--2---:R-:W-:Y:S01]  /*1ba0*/  FFMA R47, R24.reuse, R27, R45 ;  /* 0x0000001b182f7223 */ /* 0x044fe2000000002d */
[----:B------:R-:W-:Y:S01]  /*1bb0*/  FFMA R13, R27, R25, R26 ;  /* 0x000000191b0d7223 */ /* 0x000fe2000000001a */
[----:B------:R-:W-:Y:S01]  /*1bc0*/  FFMA R14, R33, R14, R12 ;  /* 0x0000000e210e7223 */ /* 0x000fe2000000000c */
[CC--:B------:R-:W-:Y:S01]  /*1bd0*/  FFMA R27, R24.reuse, R19.reuse, R16 ;  /* 0x00000013181b7223 */ /* 0x0c0fe20000000010 */
[C---:B------:R-:W-:Y:S01]  /*1be0*/  FFMA R45, R25.reuse, R19, R18 ;  /* 0x00000013192d7223 */ /* 0x040fe20000000012 */
[C---:B------:R-:W-:Y:S01]  /*1bf0*/  FFMA R43, R24.reuse, R15, R32 ;  /* 0x0000000f182b7223 */ /* 0x040fe20000000020 */
[----:B------:R-:W1:Y:S01]  /*1c00*/  LDS.128 R16, [R49+0x520] ;  /* 0x0005200031107984 */ /* 0x000e620000000c00 */
[-C--:B------:R-:W-:Y:S01]  /*1c10*/  FFMA R33, R24, R11.reuse, R8 ;  /* 0x0000000b18217223 */ /* 0x080fe20000000008 */
[C---:B------:R-:W-:Y:S01]  /*1c20*/  FFMA R51, R25.reuse, R11, R10 ;  /* 0x0000000b19337223 */ /* 0x040fe2000000000a */
[----:B------:R-:W-:Y:S01]  /*1c30*/  FFMA R53, R25, R15, R14 ;  /* 0x0000000f19357223 */ /* 0x000fe2000000000e */
[----:B------:R-:W2:Y:S04]  /*1c40*/  LDS.128 R8, [R49+0x620] ;  /* 0x0006200031087984 */ /* 0x000ea80000000c00 */
[----:B------:R-:W3:Y:S01]  /*1c50*/  LDS.64 R24, [R48+0xdc8] ;  /* 0x000dc80030187984 */ /* 0x000ee20000000a00 */
[----:B0-----:R-:W-:Y:S01]  /*1c60*/  FFMA R32, R20, R31, R13 ;  /* 0x0000001f14207223 */ /* 0x001fe2000000000d */
[----:B------:R-:W-:-:S02]  /*1c70*/  FFMA R47, R30, R20, R47 ;  /* 0x000000141e2f7223 */ /* 0x000fc4000000002f */
[----:B------:R-:W0:Y:S01]  /*1c80*/  LDS.128 R12, [R49+0x720] ;  /* 0x00072000310c7984 */ /* 0x000e220000000c00 */
[----:B-1----:R-:W-:Y:S01]  /*1c90*/  FFMA R20, R30, R16, R27 ;  /* 0x000000101e147223 */ /* 0x002fe2000000001b */
[-C--:B------:R-:W-:Y:S02]  /*1ca0*/  FFMA R16, R16, R31.reuse, R45 ;  /* 0x0000001f10107223 */ /* 0x080fe4000000002d */
[----:B------:R-:W1:Y:S01]  /*1cb0*/  LDS.64 R26, [R48+0xf50] ;  /* 0x000f5000301a7984 */ /* 0x000e620000000a00 */
[----:B--2---:R-:W-:Y:S01]  /*1cc0*/  FFMA R34, R30, R8, R33 ;  /* 0x000000081e227223 */ /* 0x004fe20000000021 */
[----:B------:R-:W-:Y:S01]  /*1cd0*/  FFMA R8, R8, R31, R51 ;  /* 0x0000001f08087223 */ /* 0x000fe20000000033 */
[C---:B---3--:R-:W-:Y:S01]  /*1ce0*/  FFMA R47, R24.reuse, R21, R47 ;  /* 0x00000015182f7223 */ /* 0x048fe2000000002f */
[----:B------:R-:W-:Y:S01]  /*1cf0*/  FFMA R21, R21, R25, R32 ;  /* 0x0000001915157223 */ /* 0x000fe20000000020 */
[CC--:B------:R-:W-:Y:S01]  /*1d00*/  FFMA R51, R24.reuse, R17.reuse, R20 ;  /* 0x0000001118337223 */ /* 0x0c0fe20000000014 */
[C---:B------:R-:W-:Y:S01]  /*1d10*/  FFMA R16, R25.reuse, R17, R16 ;  /* 0x0000001119107223 */ /* 0x040fe20000000010 */
[-C--:B------:R-:W-:Y:S01]  /*1d20*/  FFMA R17, R24, R9.reuse, R34 ;  /* 0x0000000918117223 */ /* 0x080fe20000000022 */
[----:B------:R-:W-:Y:S01]  /*1d30*/  FFMA R8, R25, R9, R8 ;  /* 0x0000000919087223 */ /* 0x000fe20000000008 */
[----:B0-----:R-:W-:Y:S01]  /*1d40*/  FFMA R36, R30, R12, R43 ;  /* 0x0000000c1e247223 */ /* 0x001fe2000000002b */
[----:B------:R-:W-:-:S02]  /*1d50*/  FFMA R12, R12, R31, R53 ;  /* 0x0000001f0c0c7223 */ /* 0x000fc40000000035 */
[----:B------:R-:W0:Y:S01]  /*1d60*/  LDS.64 R30, [R48+0x10d8] ;  /* 0x0010d800301e7984 */ /* 0x000e220000000a00 */
[-C--:B------:R-:W-:Y:S01]  /*1d70*/  FFMA R33, R24, R13.reuse, R36 ;  /* 0x0000000d18217223 */ /* 0x080fe20000000024 */
[----:B------:R-:W-:Y:S01]  /*1d80*/  FFMA R13, R25, R13, R12 ;  /* 0x0000000d190d7223 */ /* 0x000fe2000000000c */
[----:B-1----:R-:W-:Y:S01]  /*1d90*/  FFMA R9, R26, R22, R47 ;  /* 0x000000161a097223 */ /* 0x002fe2000000002f */
[----:B------:R-:W-:Y:S01]  /*1da0*/  FFMA R22, R22, R27, R21 ;  /* 0x0000001b16167223 */ /* 0x000fe20000000015 */
[CC--:B------:R-:W-:Y:S01]  /*1db0*/  FFMA R12, R26.reuse, R10.reuse, R17 ;  /* 0x0000000a1a0c7223 */ /* 0x0c0fe20000000011 */
[C---:B------:R-:W-:Y:S01]  /*1dc0*/  FFMA R10, R27.reuse, R10, R8 ;  /* 0x0000000a1b0a7223 */ /* 0x040fe20000000008 */
[C---:B------:R-:W-:Y:S01]  /*1dd0*/  FFMA R51, R26.reuse, R18, R51 ;  /* 0x000000121a337223 */ /* 0x040fe20000000033 */
[----:B------:R-:W-:Y:S01]  /*1de0*/  FFMA R8, R26, R14, R33 ;  /* 0x0000000e1a087223 */ /* 0x000fe20000000021 */
[C---:B------:R-:W-:Y:S01]  /*1df0*/  FFMA R18, R27.reuse, R18, R16 ;  /* 0x000000121b127223 */ /* 0x040fe20000000010 */
[----:B------:R-:W-:Y:S01]  /*1e00*/  FFMA R14, R27, R14, R13 ;  /* 0x0000000e1b0e7223 */ /* 0x000fe2000000000d */
[----:B------:R-:W-:Y:S04]  /*1e10*/  LDS.64 R16, [R48+0x1260] ;  /* 0x0012600030107984 */ /* 0x000fe80000000a00 */
[----:B------:R-:W1:Y:S04]  /*1e20*/  LDS.128 R24, [R49+0x430] ;  /* 0x0004300031187984 */ /* 0x000e680000000c00 */
[----:B------:R-:W-:Y:S01]  /*1e30*/  LDS.64 R32, [R48+0x13e8] ;  /* 0x0013e80030207984 */ /* 0x000fe20000000a00 */
[C---:B0-----:R-:W-:Y:S01]  /*1e40*/  FFMA R9, R30.reuse, R23, R9 ;  /* 0x000000171e097223 */ /* 0x041fe20000000009 */
[----:B------:R-:W-:Y:S01]  /*1e50*/  FFMA R13, R23, R31, R22 ;  /* 0x0000001f170d7223 */ /* 0x000fe20000000016 */
[CC--:B------:R-:W-:Y:S01]  /*1e60*/  FFMA R51, R30.reuse, R19.reuse, R51 ;  /* 0x000000131e337223 */ /* 0x0c0fe20000000033 */
[----:B------:R-:W0:Y:S01]  /*1e70*/  LDS.128 R20, [R49+0x530] ;  /* 0x0005300031147984 */ /* 0x000e220000000c00 */
[C---:B------:R-:W-:Y:S01]  /*1e80*/  FFMA R53, R31.reuse, R19, R18 ;  /* 0x000000131f357223 */ /* 0x040fe20000000012 */
[C---:B------:R-:W-:Y:S01]  /*1e90*/  FFMA R47, R30.reuse, R15, R8 ;  /* 0x0000000f1e2f7223 */ /* 0x040fe20000000008 */
[-C--:B------:R-:W-:Y:S01]  /*1ea0*/  FFMA R43, R30, R11.reuse, R12 ;  /* 0x0000000b1e2b7223 */ /* 0x080fe2000000000c */
[C---:B------:R-:W-:Y:S01]  /*1eb0*/  FFMA R45, R31.reuse, R11, R10 ;  /* 0x0000000b1f2d7223 */ /* 0x040fe2000000000a */
[----:B------:R-:W-:Y:S01]  /*1ec0*/  FFMA R31, R31, R15, R14 ;  /* 0x0000000f1f1f7223 */ /* 0x000fe2000000000e */
[----:B------:R-:W2:Y:S01]  /*1ed0*/  LDS.64 R18, [R48+0x1570] ;  /* 0x0015700030127984 */ /* 0x000ea20000000a00 */
[----:B-1----:R-:W-:Y:S01]  /*1ee0*/  FFMA R9, R16, R24, R9 ;  /* 0x0000001810097223 */ /* 0x002fe20000000009 */
[----:B------:R-:W-:-:S02]  /*1ef0*/  FFMA R24, R24, R17, R13 ;  /* 0x0000001118187223 */ /* 0x000fc4000000000d */
[----:B------:R-:W-:Y:S01]  /*1f00*/  LDS.128 R12, [R49+0x730] ;  /* 0x00073000310c7984 */ /* 0x000fe20000000c00 */
[----:B0-----:R-:W-:Y:S01]  /*1f10*/  FFMA R8, R16, R20, R51 ;  /* 0x0000001410087223 */ /* 0x001fe20000000033 */
[----:B------:R-:W-:Y:S01]  /*1f20*/  FFMA R20, R20, R17, R53 ;  /* 0x0000001114147223 */ /* 0x000fe20000000035 */
[C---:B------:R-:W-:Y:S01]  /*1f30*/  FFMA R51, R32.reuse, R25, R9 ;  /* 0x0000001920337223 */ /* 0x040fe20000000009 */
[----:B------:R-:W-:Y:S01]  /*1f40*/  FFMA R53, R25, R33, R24 ;  /* 0x0000002119357223 */ /* 0x000fe20000000018 */
[-C--:B------:R-:W-:Y:S01]  /*1f50*/  FFMA R25, R32, R21.reuse, R8 ;  /* 0x0000001520197223 */ /* 0x080fe20000000008 */
[----:B------:R-:W-:Y:S01]  /*1f60*/  FFMA R24, R33, R21, R20 ;  /* 0x0000001521187223 */ /* 0x000fe20000000014 */
[----:B------:R-:W0:Y:S01]  /*1f70*/  LDS.128 R8, [R49+0x630] ;  /* 0x0006300031087984 */ /* 0x000e220000000c00 */
[C---:B--2---:R-:W-:Y:S01]  /*1f80*/  FFMA R51, R18.reuse, R26, R51 ;  /* 0x0000001a12337223 */ /* 0x044fe20000000033 */
[-C--:B------:R-:W-:Y:S01]  /*1f90*/  FFMA R44, R18, R22.reuse, R25 ;  /* 0x00000016122c7223 */ /* 0x080fe20000000019 */
[----:B------:R-:W-:Y:S01]  /*1fa0*/  FFMA R26, R26, R19, R53 ;  /* 0x000000131a1a7223 */ /* 0x000fe20000000035 */
[----:B------:R-:W1:Y:S01]  /*1fb0*/  LDS.64 R20, [R48+0x16f8] ;  /* 0x0016f80030147984 */ /* 0x000e620000000a00 */
[----:B------:R-:W-:Y:S01]  /*1fc0*/  FFMA R24, R19, R22, R24 ;  /* 0x0000001613187223 */ /* 0x000fe20000000018 */
[----:B0-----:R-:W-:Y:S01]  /*1fd0*/  FFMA R43, R16, R8, R43 ;  /* 0x00000008102b7223 */ /* 0x001fe2000000002b */
[-C--:B------:R-:W-:Y:S01]  /*1fe0*/  FFMA R8, R8, R17.reuse, R45 ;  /* 0x0000001108087223 */ /* 0x080fe2000000002d */
[----:B------:R-:W-:Y:S01]  /*1ff0*/  FFMA R16, R16, R12, R47 ;  /* 0x0000000c10107223 */ /* 0x000fe2000000002f */
[----:B------:R-:W-:Y:S01]  /*2000*/  FFMA R12, R12, R17, R31 ;  /* 0x000000110c0c7223 */ /* 0x000fe2000000001f */
[CC--:B------:R-:W-:Y:S01]  /*2010*/  FFMA R43, R32.reuse, R9.reuse, R43 ;  /* 0x00000009202b7223 */ /* 0x0c0fe2000000002b */
[C---:B------:R-:W-:Y:S01]  /*2020*/  FFMA R8, R33.reuse, R9, R8 ;  /* 0x0000000921087223 */ /* 0x040fe20000000008 */
[-C--:B------:R-:W-:Y:S01]  /*2030*/  FFMA R9, R32, R13.reuse, R16 ;  /* 0x0000000d20097223 */ /* 0x080fe20000000010 */
[----:B------:R-:W-:Y:S01]  /*2040*/  FFMA R12, R33, R13, R12 ;  /* 0x0000000d210c7223 */ /* 0x000fe2000000000c */
        /* <DEDUP_REMOVED lines=12> */
[----:B------:R-:W-:Y:S06]  /*2110*/  BRA.U UP0, `(.L_x_0) ;  /* 0xffffffe900cc7547 */ /* 0x000fec000b83ffff */
[----:B------:R-:W-:Y:S05]  /*2120*/  BRA.U UP1, `(.L_x_1) ;  /* 0xffffffe101947547 */ /* 0x000fea000b83ffff */
[----:B------:R-:W0:Y:S01]  /*2130*/  S2R R2, SR_TID.X ;  /* 0x0000000000027919 */ /* 0x000e220000002100 */
[----:B------:R-:W1:Y:S01]  /*2140*/  LDC.64 R4, c[0x0][0x390] ;  /* 0x0000e400ff047b82 */ /* 0x000e620000000a00 */
[----:B------:R-:W-:Y:S02]  /*2150*/  LOP3.LUT R6, R0, 0x1, RZ, 0xc0, !PT ;  /* 0x0000000100067812 */ /* 0x000fe400078ec0ff */
[----:B------:R-:W-:Y:S02]  /*2160*/  SHF.R.U32.HI R0, RZ, 0x1, R0 ;  /* 0x00000001ff007819 */ /* 0x000fe40000011600 */
[----:B------:R-:W-:Y:S02]  /*2170*/  ISETP.NE.U32.AND P0, PT, R6, 0x1, PT ;  /* 0x000000010600780c */ /* 0x000fe40003f05070 */
[----:B------:R-:W-:Y:S02]  /*2180*/  FMNMX R37, RZ, R37, !PT ;  /* 0x00000025ff257209 */ /* 0x000fe40007800000 */
[----:B------:R-:W-:-:S02]  /*2190*/  SEL R7, RZ, 0x62, P0 ;  /* 0x00000062ff077807 */ /* 0x000fc40000000000 */
[----:B------:R-:W-:Y:S02]  /*21a0*/  FMNMX R9, RZ, R46, !PT ;  /* 0x0000002eff097209 */ /* 0x000fe40007800000 */
[----:B------:R-:W-:Y:S01]  /*21b0*/  FMNMX R29, RZ, R29, !PT ;  /* 0x0000001dff1d7209 */ /* 0x000fe20007800000 */
[----:B------:R-:W-:Y:S01]  /*21c0*/  IMAD R0, R0, 0x3100, R7 ;  /* 0x0000310000007824 */ /* 0x000fe200078e0207 */
[----:B------:R-:W-:Y:S02]  /*21d0*/  FMNMX R7, RZ, R40, !PT ;  /* 0x00000028ff077209 */ /* 0x000fe40007800000 */
[----:B------:R-:W-:Y:S02]  /*21e0*/  FMNMX R35, RZ, R35, !PT ;  /* 0x00000023ff237209 */ /* 0x000fe40007800000 */
[----:B------:R-:W-:Y:S02]  /*21f0*/  FMNMX R39, RZ, R39, !PT ;  /* 0x00000027ff277209 */ /* 0x000fe40007800000 */
[----:B------:R-:W-:-:S02]  /*2200*/  FMNMX R41, RZ, R41, !PT ;  /* 0x00000029ff297209 */ /* 0x000fc40007800000 */
[----:B------:R-:W-:Y:S02]  /*2210*/  FMNMX R11, RZ, R36, !PT ;  /* 0x00000024ff0b7209 */ /* 0x000fe40007800000 */
[----:B------:R-:W-:Y:S02]  /*2220*/  FMNMX R13, RZ, R42, !PT ;  /* 0x0000002aff0d7209 */ /* 0x000fe40007800000 */
[----:B------:R-:W-:Y:S02]  /*2230*/  FMNMX R15, RZ, R44, !PT ;  /* 0x0000002cff0f7209 */ /* 0x000fe40007800000 */
[----:B------:R-:W-:Y:S02]  /*2240*/  FMNMX R47, RZ, R47, !PT ;  /* 0x0000002fff2f7209 */ /* 0x000fe40007800000 */
[----:B0-----:R-:W-:Y:S02]  /*2250*/  LOP3.LUT R2, R2, 0xffff, RZ, 0xc0, !PT ;  /* 0x0000ffff02027812 */ /* 0x001fe400078ec0ff */
[----:B------:R-:W-:-:S02]  /*2260*/  FMNMX R43, RZ, R43, !PT ;  /* 0x0000002bff2b7209 */ /* 0x000fc40007800000 */
[----:B------:R-:W-:Y:S01]  /*2270*/  FMNMX R45, RZ, R45, !PT ;  /* 0x0000002dff2d7209 */ /* 0x000fe20007800000 */
[----:B------:R-:W-:-:S05]  /*2280*/  IMAD R2, R2, 0x53a, RZ ;  /* 0x0000053a02027824 */ /* 0x000fca00078e02ff */
[----:B------:R-:W-:-:S04]  /*2290*/  SHF.R.U32.HI R2, RZ, 0x10, R2 ;  /* 0x00000010ff027819 */ /* 0x000fc80000011602 */
[----:B------:R-:W-:-:S05]  /*22a0*/  PRMT R2, R2, 0x9910, RZ ;  /* 0x0000991002027816 */ /* 0x000fca00000000ff */
[----:B------:R-:W-:-:S05]  /*22b0*/  IMAD R2, R2, 0x620, RZ ;  /* 0x0000062002027824 */ /* 0x000fca00078e02ff */
[----:B------:R-:W-:-:S04]  /*22c0*/  LOP3.LUT R2, R2, 0xffff, RZ, 0xc0, !PT ;  /* 0x0000ffff02027812 */ /* 0x000fc800078ec0ff */
[----:B------:R-:W-:-:S05]  /*22d0*/  IADD3 R3, PT, PT, R3, R0, R2 ;  /* 0x0000000003037210 */ /* 0x000fca0007ffe002 */
[----:B-1----:R-:W-:Y:S01]  /*22e0*/  IMAD.WIDE.U32 R4, R3, 0x4, R4 ;  /* 0x0000000403047825 */ /* 0x002fe200078e0004 */
[----:B------:R-:W-:-:S04]  /*22f0*/  FMNMX R3, RZ, R28, !PT ;  /* 0x0000001cff037209 */ /* 0x000fc80007800000 */
[----:B------:R0:W-:Y:S04]  /*2300*/  STG.E desc[UR8][R4.64+0x310], R7 ;  /* 0x0003100704007986 */ /* 0x0001e8000c101908 */
[----:B------:R1:W-:Y:S04]  /*2310*/  STG.E desc[UR8][R4.64+0x4], R3 ;  /* 0x0000040304007986 */ /* 0x0003e8000c101908 */
[----:B------:R-:W-:Y:S01]  /*2320*/  STG.E desc[UR8][R4.64], R37 ;  /* 0x0000002504007986 */ /* 0x000fe2000c101908 */
[----:B0-----:R-:W-:-:S03]  /*2330*/  FMNMX R7, RZ, R38, !PT ;  /* 0x00000026ff077209 */ /* 0x001fc60007800000 */
[----:B------:R-:W-:Y:S01]  /*2340*/  STG.E desc[UR8][R4.64+0x314], R9 ;  /* 0x0003140904007986 */ /* 0x000fe2000c101908 */
[----:B-1----:R-:W-:-:S03]  /*2350*/  FMNMX R3, RZ, R34, !PT ;  /* 0x00000022ff037209 */ /* 0x002fc60007800000 */
[----:B------:R-:W-:Y:S04]  /*2360*/  STG.E desc[UR8][R4.64+0x620], R29 ;  /* 0x0006201d04007986 */ /* 0x000fe8000c101908 */
        /* <DEDUP_REMOVED lines=10> */
[----:B------:R-:W-:Y:S01]  /*2410*/  STG.E desc[UR8][R4.64+0x1574], R7 ;  /* 0x0015740704007986 */ /* 0x000fe2000c101908 */
[----:B------:R-:W-:Y:S05]  /*2420*/  EXIT ;  /* 0x000000000000794d */ /* 0x000fea0003800000 */
.L_x_2:
[----:B------:R-:W-:-:S00]  /*2430*/  BRA `(.L_x_2) ;  /* 0xfffffffc00fc7947 */ /* 0x000fc0000383ffff */
[----:B------:R-:W-:-:S00]  /*2440*/  NOP ;  /* 0x0000000000007918 */ /* 0x000fc00000000000 */
        /* <DEDUP_REMOVED lines=11> */
.L_x_3:


//--------------------- .nv.shared.candidate1     --------------------------
	.section	.nv.shared.candidate1,"aw",@nobits
	.sectionflags	@""
	.align	4
.nv.shared.candidate1:
	.zero		42496


//--------------------- .nv.shared.reserved.0     --------------------------
	.section	.nv.shared.reserved.0,"aw",@nobits
	.weak		__nv_reservedSMEM_offset_0_alias
	.size		__nv_reservedSMEM_offset_0_alias, 0, 64
	.other		__nv_reservedSMEM_offset_0_alias,@"STO_CUDA_RESERVED_SHARED STV_DEFAULT"
__nv_reservedSMEM_offset_0_alias:
	.zero		0
	.zero		64


//--------------------- .nv.constant0.candidate1  --------------------------
	.section	.nv.constant0.candidate1,"a",@progbits
	.sectionflags	@""
	.align	4
.nv.constant0.candidate1:
	.zero		920


//--------------------- SYMBOLS --------------------------

	.type		.nv.reservedSmem.offset0,@object
	.size		.nv.reservedSmem.offset0,0x4
	.type		.nv.reservedSmem.cap,@object
	.size		.nv.reservedSmem.cap,0x4
